// auto-generated by cutlass_sweep.gemm — config: {"arch": "sm_100", "cluster_m": 2, "cluster_n": 1, "dtype": "int8", "dtype_b": "int8", "layout": "nt", "stages": 0, "tile_k": 32, "tile_m": 256, "tile_n": 96}
#include "cutlass/cutlass.h"
#include "cutlass/gemm/collective/collective_builder.hpp"
#include "cutlass/gemm/device/gemm_universal_adapter.h"
#include "cutlass/gemm/kernel/gemm_universal.hpp"
#include "cutlass/epilogue/collective/collective_builder.hpp"

using ElemA = int8_t;
using ElemB = int8_t;
using ElemCD = int8_t;
using Acc  = int32_t;
using TileShape    = cute::Shape<cute::_256, cute::_96, cute::_32>;
using ClusterShape = cute::Shape<cute::_2, cute::_1, cute::_1>;

using CollectiveEpilogue = typename cutlass::epilogue::collective::CollectiveBuilder<
    cutlass::arch::Sm100, cutlass::arch::OpClassTensorOp,
    TileShape, ClusterShape,
    cutlass::epilogue::collective::EpilogueTileAuto,
    Acc, Acc,
    ElemCD, cutlass::layout::RowMajor, 128 / cutlass::sizeof_bits<ElemCD>::value,
    ElemCD, cutlass::layout::RowMajor, 128 / cutlass::sizeof_bits<ElemCD>::value,
    cutlass::epilogue::collective::EpilogueScheduleAuto
  >::CollectiveOp;

using CollectiveMainloop = typename cutlass::gemm::collective::CollectiveBuilder<
    cutlass::arch::Sm100, cutlass::arch::OpClassTensorOp,
    ElemA, cutlass::layout::RowMajor, 128 / cutlass::sizeof_bits<ElemA>::value,
    ElemB, cutlass::layout::ColumnMajor, 128 / cutlass::sizeof_bits<ElemB>::value,
    Acc,
    TileShape, ClusterShape,
    cutlass::gemm::collective::StageCountAutoCarveout<static_cast<int>(sizeof(typename CollectiveEpilogue::SharedStorage))>,
    cutlass::gemm::collective::KernelScheduleAuto
  >::CollectiveOp;

using GemmKernel = cutlass::gemm::kernel::GemmUniversal<
    cute::Shape<int,int,int,int>,
    CollectiveMainloop,
    CollectiveEpilogue
>;
using Gemm = cutlass::gemm::device::GemmUniversalAdapter<GemmKernel>;

// Force the device kernel symbol into the cubin without needing a host main.
auto* _anchor = &cutlass::device_kernel<GemmKernel>;


// ===== COMPILED SASS (sm_100a) =====

	.target	sm_100a

	.elftype	@"ET_EXEC"


//--------------------- .note.nv.tkinfo           --------------------------
	.section	.note.nv.tkinfo,"",@"SHT_NOTE"
	.sectionflags	@"SHF_NOTE_NV_TKINFO"
	.tkinfo
        /*0018*/ 	.word	0x00000002
        /*0030*/ 	.string	""
        /*0030*/ 	.string	"ptxas"
        /*0030*/ 	.string	"Cuda compilation tools, release 13.0, V13.0.88"
        /*0030*/ 	.string	"Build cuda_13.0.r13.0/compiler.36424714_0"
        /*0030*/ 	.string	"-arch sm_100a -m 64 "



//--------------------- .note.nv.cuinfo           --------------------------
	.section	.note.nv.cuinfo,"",@"SHT_NOTE"
	.sectionflags	@"SHF_NOTE_NV_CUINFO"
        /*0018*/ 	.short	0x0002
        /*001a*/ 	.short	0x0064
        /*001c*/ 	.short	0x0082
	.zero		2


//--------------------- .nv.info                  --------------------------
	.section	.nv.info,"",@"SHT_CUDA_INFO"
	.align	4


	//----- nvinfo : EIATTR_REGCOUNT
	.align		4
        /*0000*/ 	.byte	0x04, 0x2f
        /*0002*/ 	.short	(.L_19 - .L_18)
	.align		4
.L_18:
        /*0004*/ 	.word	index@(_ZN7cutlass13device_kernelINS_4gemm6kernel13GemmUniversalIN4cute5tupleIJiiiiEEENS1_10collective13CollectiveMmaINS1_35MainloopSm100TmaUmmaWarpSpecializedILi36ELi2ELi4ENS5_IJNS4_1CILi2EEENSA_ILi1EEESC_EEEEENS5_IJNSA_ILi256EEENSA_ILi96EEENSA_ILi32EEEEEEaNS5_IJlSC_lEEEaSJ_NS4_8TiledMMAINS4_8MMA_AtomIJNS4_21SM100_MMA_S8_2x1SM_SSIaaiLi256ELi96ELNS4_4UMMA5MajorE0ELSO_0ELNSN_8SaturateE0EEEEEENS4_6LayoutINS5_IJSC_SC_SC_EEENS5_IJNSA_ILi0EEESU_SU_EEEEENS5_IJNS4_10UnderscoreESX_SX_EEEEENS4_18SM100_TMA_2SM_LOADENS4_14ComposedLayoutINS4_7SwizzleILi1ELi4ELi3EEENS4_18smem_ptr_flag_bitsILi8EEENSS_INS5_IJNSA_ILi8EEESH_EEENS5_IJSH_SC_EEEEEEEvNS4_8identityES10_S1A_vS1B_EENS_8epilogue10collective18CollectiveEpilogueINS1D_23Sm100TmaWarpSpecializedILi1ELi1ELi96ELb0ELb0EEEJNS5_IJNSA_ILi128EEESG_SH_EEENS5_IJNSS_IS1I_SC_EENSS_ISG_SC_EEEEEaSJ_aSJ_NS1D_6fusion15FusionCallbacksIS1H_NS1N_17LinearCombinationIaiaiLNS_15FloatRoundStyleE2EEES1J_S1M_JEEENS4_5SM1004TMEM4LOAD26SM100_TMEM_LOAD_32dp32b32xENS4_13SM90_TMA_LOADES1A_NS4_39AutoVectorizingCopyWithAssumedAlignmentILi128EEENS4_14SM90_TMA_STOREES1A_S1Z_S1Z_EEEvvEEEEvNT_6ParamsE)
        /*0008*/ 	.word	0x000000fb


	//----- nvinfo : EIATTR_FRAME_SIZE
	.align		4
.L_19:
        /*000c*/ 	.byte	0x04, 0x11
        /*000e*/ 	.short	(.L_21 - .L_20)
	.align		4
.L_20:
        /*0010*/ 	.word	index@($__internal_2_$__cuda_sm10x_tcgen05_guardrail_trap_unallocated_columns_being_dealloced)
        /*0014*/ 	.word	0x00000000


	//----- nvinfo : EIATTR_FRAME_SIZE
	.align		4
.L_21:
        /*0018*/ 	.byte	0x04, 0x11
        /*001a*/ 	.short	(.L_23 - .L_22)
	.align		4
.L_22:
        /*001c*/ 	.word	index@($__internal_1_$__cuda_sm10x_tcgen05_guardrail_trap_phase_invalid_during_alloc)
        /*0020*/ 	.word	0x00000000


	//----- nvinfo : EIATTR_FRAME_SIZE
	.align		4
.L_23:
        /*0024*/ 	.byte	0x04, 0x11
        /*0026*/ 	.short	(.L_25 - .L_24)
	.align		4
.L_24:
        /*0028*/ 	.word	index@($__internal_0_$__cuda_sm10x_tcgen05_guardrail_trap_col_being_dealloced_not_returned_by_alloc)
        /*002c*/ 	.word	0x00000000


	//----- nvinfo : EIATTR_FRAME_SIZE
	.align		4
.L_25:
        /*0030*/ 	.byte	0x04, 0x11
        /*0032*/ 	.short	(.L_27 - .L_26)
	.align		4
.L_26:
        /*0034*/ 	.word	index@(_ZN7cutlass13device_kernelINS_4gemm6kernel13GemmUniversalIN4cute5tupleIJiiiiEEENS1_10collective13CollectiveMmaINS1_35MainloopSm100TmaUmmaWarpSpecializedILi36ELi2ELi4ENS5_IJNS4_1CILi2EEENSA_ILi1EEESC_EEEEENS5_IJNSA_ILi256EEENSA_ILi96EEENSA_ILi32EEEEEEaNS5_IJlSC_lEEEaSJ_NS4_8TiledMMAINS4_8MMA_AtomIJNS4_21SM100_MMA_S8_2x1SM_SSIaaiLi256ELi96ELNS4_4UMMA5MajorE0ELSO_0ELNSN_8SaturateE0EEEEEENS4_6LayoutINS5_IJSC_SC_SC_EEENS5_IJNSA_ILi0EEESU_SU_EEEEENS5_IJNS4_10UnderscoreESX_SX_EEEEENS4_18SM100_TMA_2SM_LOADENS4_14ComposedLayoutINS4_7SwizzleILi1ELi4ELi3EEENS4_18smem_ptr_flag_bitsILi8EEENSS_INS5_IJNSA_ILi8EEESH_EEENS5_IJSH_SC_EEEEEEEvNS4_8identityES10_S1A_vS1B_EENS_8epilogue10collective18CollectiveEpilogueINS1D_23Sm100TmaWarpSpecializedILi1ELi1ELi96ELb0ELb0EEEJNS5_IJNSA_ILi128EEESG_SH_EEENS5_IJNSS_IS1I_SC_EENSS_ISG_SC_EEEEEaSJ_aSJ_NS1D_6fusion15FusionCallbacksIS1H_NS1N_17LinearCombinationIaiaiLNS_15FloatRoundStyleE2EEES1J_S1M_JEEENS4_5SM1004TMEM4LOAD26SM100_TMEM_LOAD_32dp32b32xENS4_13SM90_TMA_LOADES1A_NS4_39AutoVectorizingCopyWithAssumedAlignmentILi128EEENS4_14SM90_TMA_STOREES1A_S1Z_S1Z_EEEvvEEEEvNT_6ParamsE)
        /*0038*/ 	.word	0x00000000


	//----- nvinfo : EIATTR_MIN_STACK_SIZE
	.align		4
.L_27:
        /*003c*/ 	.byte	0x04, 0x12
        /*003e*/ 	.short	(.L_29 - .L_28)
	.align		4
.L_28:
        /*0040*/ 	.word	index@(_ZN7cutlass13device_kernelINS_4gemm6kernel13GemmUniversalIN4cute5tupleIJiiiiEEENS1_10collective13CollectiveMmaINS1_35MainloopSm100TmaUmmaWarpSpecializedILi36ELi2ELi4ENS5_IJNS4_1CILi2EEENSA_ILi1EEESC_EEEEENS5_IJNSA_ILi256EEENSA_ILi96EEENSA_ILi32EEEEEEaNS5_IJlSC_lEEEaSJ_NS4_8TiledMMAINS4_8MMA_AtomIJNS4_21SM100_MMA_S8_2x1SM_SSIaaiLi256ELi96ELNS4_4UMMA5MajorE0ELSO_0ELNSN_8SaturateE0EEEEEENS4_6LayoutINS5_IJSC_SC_SC_EEENS5_IJNSA_ILi0EEESU_SU_EEEEENS5_IJNS4_10UnderscoreESX_SX_EEEEENS4_18SM100_TMA_2SM_LOADENS4_14ComposedLayoutINS4_7SwizzleILi1ELi4ELi3EEENS4_18smem_ptr_flag_bitsILi8EEENSS_INS5_IJNSA_ILi8EEESH_EEENS5_IJSH_SC_EEEEEEEvNS4_8identityES10_S1A_vS1B_EENS_8epilogue10collective18CollectiveEpilogueINS1D_23Sm100TmaWarpSpecializedILi1ELi1ELi96ELb0ELb0EEEJNS5_IJNSA_ILi128EEESG_SH_EEENS5_IJNSS_IS1I_SC_EENSS_ISG_SC_EEEEEaSJ_aSJ_NS1D_6fusion15FusionCallbacksIS1H_NS1N_17LinearCombinationIaiaiLNS_15FloatRoundStyleE2EEES1J_S1M_JEEENS4_5SM1004TMEM4LOAD26SM100_TMEM_LOAD_32dp32b32xENS4_13SM90_TMA_LOADES1A_NS4_39AutoVectorizingCopyWithAssumedAlignmentILi128EEENS4_14SM90_TMA_STOREES1A_S1Z_S1Z_EEEvvEEEEvNT_6ParamsE)
        /*0044*/ 	.word	0x00000000
.L_29:


//--------------------- .nv.compat                --------------------------
	.section	.nv.compat,"",@"SHT_CUDA_COMPAT_INFO"
	.align	4
        /*0000*/ 	.byte	0x02, 0x09, 0x01, 0x00, 0x02, 0x02, 0x03, 0x00, 0x02, 0x05, 0x06, 0x00, 0x03, 0x07, 0x01, 0x01
        /*0010*/ 	.byte	0x02, 0x03, 0x01, 0x00, 0x02, 0x06, 0x01, 0x00, 0x04, 0x0b, 0x08, 0x00, 0x01, 0x00, 0x00, 0x00
        /*0020*/ 	.byte	0x00, 0x00, 0x00, 0x00


//--------------------- .nv.info._ZN7cutlass13device_kernelINS_4gemm6kernel13GemmUniversalIN4cute5tupleIJiiiiEEENS1_10collective13CollectiveMmaINS1_35MainloopSm100TmaUmmaWarpSpecializedILi36ELi2ELi4ENS5_IJNS4_1CILi2EEENSA_ILi1EEESC_EEEEENS5_IJNSA_ILi256EEENSA_ILi96EEENSA_ILi32EEEEEEaNS5_IJlSC_lEEEaSJ_NS4_8TiledMMAINS4_8MMA_AtomIJNS4_21SM100_MMA_S8_2x1SM_SSIaaiLi256ELi96ELNS4_4UMMA5MajorE0ELSO_0ELNSN_8SaturateE0EEEEEENS4_6LayoutINS5_IJSC_SC_SC_EEENS5_IJNSA_ILi0EEESU_SU_EEEEENS5_IJNS4_10UnderscoreESX_SX_EEEEENS4_18SM100_TMA_2SM_LOADENS4_14ComposedLayoutINS4_7SwizzleILi1ELi4ELi3EEENS4_18smem_ptr_flag_bitsILi8EEENSS_INS5_IJNSA_ILi8EEESH_EEENS5_IJSH_SC_EEEEEEEvNS4_8identityES10_S1A_vS1B_EENS_8epilogue10collective18CollectiveEpilogueINS1D_23Sm100TmaWarpSpecializedILi1ELi1ELi96ELb0ELb0EEEJNS5_IJNSA_ILi128EEESG_SH_EEENS5_IJNSS_IS1I_SC_EENSS_ISG_SC_EEEEEaSJ_aSJ_NS1D_6fusion15FusionCallbacksIS1H_NS1N_17LinearCombinationIaiaiLNS_15FloatRoundStyleE2EEES1J_S1M_JEEENS4_5SM1004TMEM4LOAD26SM100_TMEM_LOAD_32dp32b32xENS4_13SM90_TMA_LOADES1A_NS4_39AutoVectorizingCopyWithAssumedAlignmentILi128EEENS4_14SM90_TMA_STOREES1A_S1Z_S1Z_EEEvvEEEEvNT_6ParamsE --------------------------
	.section	.nv.info._ZN7cutlass13device_kernelINS_4gemm6kernel13GemmUniversalIN4cute5tupleIJiiiiEEENS1_10collective13CollectiveMmaINS1_35MainloopSm100TmaUmmaWarpSpecializedILi36ELi2ELi4ENS5_IJNS4_1CILi2EEENSA_ILi1EEESC_EEEEENS5_IJNSA_ILi256EEENSA_ILi96EEENSA_ILi32EEEEEEaNS5_IJlSC_lEEEaSJ_NS4_8TiledMMAINS4_8MMA_AtomIJNS4_21SM100_MMA_S8_2x1SM_SSIaaiLi256ELi96ELNS4_4UMMA5MajorE0ELSO_0ELNSN_8SaturateE0EEEEEENS4_6LayoutINS5_IJSC_SC_SC_EEENS5_IJNSA_ILi0EEESU_SU_EEEEENS5_IJNS4_10UnderscoreESX_SX_EEEEENS4_18SM100_TMA_2SM_LOADENS4_14ComposedLayoutINS4_7SwizzleILi1ELi4ELi3EEENS4_18smem_ptr_flag_bitsILi8EEENSS_INS5_IJNSA_ILi8EEESH_EEENS5_IJSH_SC_EEEEEEEvNS4_8identityES10_S1A_vS1B_EENS_8epilogue10collective18CollectiveEpilogueINS1D_23Sm100TmaWarpSpecializedILi1ELi1ELi96ELb0ELb0EEEJNS5_IJNSA_ILi128EEESG_SH_EEENS5_IJNSS_IS1I_SC_EENSS_ISG_SC_EEEEEaSJ_aSJ_NS1D_6fusion15FusionCallbacksIS1H_NS1N_17LinearCombinationIaiaiLNS_15FloatRoundStyleE2EEES1J_S1M_JEEENS4_5SM1004TMEM4LOAD26SM100_TMEM_LOAD_32dp32b32xENS4_13SM90_TMA_LOADES1A_NS4_39AutoVectorizingCopyWithAssumedAlignmentILi128EEENS4_14SM90_TMA_STOREES1A_S1Z_S1Z_EEEvvEEEEvNT_6ParamsE,"",@"SHT_CUDA_INFO"
	.sectionflags	@""
	.align	4


	//----- nvinfo : EIATTR_CUDA_API_VERSION
	.align		4
        /*0000*/ 	.byte	0x04, 0x37
        /*0002*/ 	.short	(.L_31 - .L_30)
.L_30:
        /*0004*/ 	.word	0x00000082


	//----- nvinfo : EIATTR_KPARAM_INFO
	.align		4
.L_31:
        /*0008*/ 	.byte	0x04, 0x17
        /*000a*/ 	.short	(.L_33 - .L_32)
.L_32:
        /*000c*/ 	.word	0x00000000
        /*0010*/ 	.short	0x0000
        /*0012*/ 	.short	0x0000
        /*0014*/ 	.byte	0x00, 0xf0, 0x01, 0x20


	//----- nvinfo : EIATTR_AT_ENTRY_FRAGMENTS
	.align		4
.L_33:
        /*0018*/ 	.byte	0x04, 0x4f
        /*001a*/ 	.short	(.L_35 - .L_34)


	//   ....[0]....
.L_34:
        /*001c*/ 	.word	0x00000007


	//----- nvinfo : EIATTR_RESERVED_SMEM_USED
	.align		4
.L_35:
        /*0020*/ 	.byte	0x01, 0x41
	.zero		2


	//----- nvinfo : EIATTR_SPARSE_MMA_MASK
	.align		4
        /*0024*/ 	.byte	0x03, 0x50
        /*0026*/ 	.short	0x0000


	//----- nvinfo : EIATTR_TCGEN05_2CTA_USED
	.align		4
        /*0028*/ 	.byte	0x01, 0x52
	.zero		2


	//----- nvinfo : EIATTR_MAXREG_COUNT
	.align		4
        /*002c*/ 	.byte	0x03, 0x1b
        /*002e*/ 	.short	0x00ff


	//----- nvinfo : EIATTR_NUM_BARRIERS
	.align		4
        /*0030*/ 	.byte	0x02, 0x4c
        /*0032*/ 	.byte	0x07
	.zero		1


	//----- nvinfo : EIATTR_EXTERNS
	.align		4
        /*0034*/ 	.byte	0x04, 0x0f
        /*0036*/ 	.short	(.L_37 - .L_36)


	//   ....[0]....
	.align		4
.L_36:
        /*0038*/ 	.word	index@(__assertfail)


	//----- nvinfo : EIATTR_MERCURY_ISA_VERSION
	.align		4
.L_37:
        /*003c*/ 	.byte	0x03, 0x5f
        /*003e*/ 	.short	0x0101


	//----- nvinfo : EIATTR_INT_WARP_WIDE_INSTR_OFFSETS
	.align		4
        /*0040*/ 	.byte	0x04, 0x31
        /*0042*/ 	.short	(.L_39 - .L_38)


	//   ....[0]....
.L_38:
        /*0044*/ 	.word	0x000010e0


	//   ....[1]....
        /*0048*/ 	.word	0x00001180


	//   ....[2]....
        /*004c*/ 	.word	0x000024e0


	//   ....[3]....
        /*0050*/ 	.word	0x00005470


	//   ....[4]....
        /*0054*/ 	.word	0x00005490


	//   ....[5]....
        /*0058*/ 	.word	0x000054c0


	//   ....[6]....
        /*005c*/ 	.word	0x00005ef0


	//   ....[7]....
        /*0060*/ 	.word	0x00005f80


	//   ....[8]....
        /*0064*/ 	.word	0x00005fb0


	//   ....[9]....
        /*0068*/ 	.word	0x00006080


	//----- nvinfo : EIATTR_COOP_GROUP_MASK_REGIDS
	.align		4
.L_39:
        /*006c*/ 	.byte	0x04, 0x29
        /*006e*/ 	.short	(.L_41 - .L_40)


	//   ....[0]....
.L_40:
        /*0070*/ 	.word	0xffffffff


	//   ....[1]....
        /*0074*/ 	.word	0xffffffff


	//   ....[2]....
        /*0078*/ 	.word	0xffffffff


	//   ....[3]....
        /*007c*/ 	.word	0xffffffff


	//   ....[4]....
        /*0080*/ 	.word	0xffffffff


	//   ....[5]....
        /*0084*/ 	.word	0xffffffff


	//   ....[6]....
        /*0088*/ 	.word	0xffffffff


	//   ....[7]....
        /*008c*/ 	.word	0xffffffff


	//   ....[8]....
        /*0090*/ 	.word	0xffffffff


	//   ....[9]....
        /*0094*/ 	.word	0xffffffff


	//   ....[10]....
        /*0098*/ 	.word	0xffffffff


	//   ....[11]....
        /*009c*/ 	.word	0xffffffff


	//   ....[12]....
        /*00a0*/ 	.word	0xffffffff


	//   ....[13]....
        /*00a4*/ 	.word	0xffffffff


	//----- nvinfo : EIATTR_COOP_GROUP_INSTR_OFFSETS
	.align		4
.L_41:
        /*00a8*/ 	.byte	0x04, 0x28
        /*00aa*/ 	.short	(.L_43 - .L_42)


	//   ....[0]....
.L_42:
        /*00ac*/ 	.word	0x000000c0


	//   ....[1]....
        /*00b0*/ 	.word	0x00000500


	//   ....[2]....
        /*00b4*/ 	.word	0x00000ab0


	//   ....[3]....
        /*00b8*/ 	.word	0x00000be0


	//   ....[4]....
        /*00bc*/ 	.word	0x00000cd0


	//   ....[5]....
        /*00c0*/ 	.word	0x00000e30


	//   ....[6]....
        /*00c4*/ 	.word	0x00000fc0


	//   ....[7]....
        /*00c8*/ 	.word	0x00001200


	//   ....[8]....
        /*00cc*/ 	.word	0x000023c0


	//   ....[9]....
        /*00d0*/ 	.word	0x000043a0


	//   ....[10]....
        /*00d4*/ 	.word	0x00004870


	//   ....[11]....
        /*00d8*/ 	.word	0x000048a0


	//   ....[12]....
        /*00dc*/ 	.word	0x00005380


	//   ....[13]....
        /*00e0*/ 	.word	0x00005580


	//----- nvinfo : EIATTR_VRC_CTA_INIT_COUNT
	.align		4
.L_43:
        /*00e4*/ 	.byte	0x02, 0x4a
        /*00e6*/ 	.byte	0x80
	.zero		1


	//----- nvinfo : EIATTR_SYSCALL_OFFSETS
	.align		4
        /*00e8*/ 	.byte	0x04, 0x46
        /*00ea*/ 	.short	(.L_45 - .L_44)


	//   ....[0]....
.L_44:
        /*00ec*/ 	.word	0x00006a40


	//   ....[1]....
        /*00f0*/ 	.word	0x00006b80


	//   ....[2]....
        /*00f4*/ 	.word	0x000073c0


	//   ....[3]....
        /*00f8*/ 	.word	0x00007530


	//   ....[4]....
        /*00fc*/ 	.word	0x000076a0


	//----- nvinfo : EIATTR_MBARRIER_INSTR_OFFSETS
	.align		4
.L_45:
        /*0100*/ 	.byte	0x04, 0x39
        /*0102*/ 	.short	(.L_47 - .L_46)


	//   ....[0]....
.L_46:
        /*0104*/ 	.word	0x00000610
        /*0108*/ 	.word	0x000000ff
        /*010c*/ 	.word	0x00000000
        /*0110*/ 	.short	0x0100
        /*0112*/ 	.byte	0x05
	.zero		1


	//   ....[1]....
        /*0114*/ 	.word	0x00000620
        /*0118*/ 	.word	0x000000ff
        /*011c*/ 	.word	0x00000120
        /*0120*/ 	.short	0x0100
        /*0122*/ 	.byte	0x05
	.zero		1


	//   ....[2]....
        /*0124*/ 	.word	0x00000630
        /*0128*/ 	.word	0x000000ff
        /*012c*/ 	.word	0x00000008
        /*0130*/ 	.short	0x0100
        /*0132*/ 	.byte	0x05
	.zero		1


	//   ....[3]....
        /*0134*/ 	.word	0x00000640
        /*0138*/ 	.word	0x000000ff
        /*013c*/ 	.word	0x00000128
        /*0140*/ 	.short	0x0100
        /*0142*/ 	.byte	0x05
	.zero		1


	//   ....[4]....
        /*0144*/ 	.word	0x00000650
        /*0148*/ 	.word	0x000000ff
        /*014c*/ 	.word	0x00000010
        /*0150*/ 	.short	0x0100
        /*0152*/ 	.byte	0x05
	.zero		1


	//   ....[5]....
        /*0154*/ 	.word	0x00000660
        /*0158*/ 	.word	0x000000ff
        /*015c*/ 	.word	0x00000130
        /*0160*/ 	.short	0x0100
        /*0162*/ 	.byte	0x05
	.zero		1


	//   ....[6]....
        /*0164*/ 	.word	0x00000670
        /*0168*/ 	.word	0x000000ff
        /*016c*/ 	.word	0x00000018
        /*0170*/ 	.short	0x0100
        /*0172*/ 	.byte	0x05
	.zero		1


	//   ....[7]....
        /*0174*/ 	.word	0x00000680
        /*0178*/ 	.word	0x000000ff
        /*017c*/ 	.word	0x00000138
        /*0180*/ 	.short	0x0100
        /*0182*/ 	.byte	0x05
	.zero		1


	//   ....[8]....
        /*0184*/ 	.word	0x00000690
        /*0188*/ 	.word	0x000000ff
        /*018c*/ 	.word	0x00000020
        /*0190*/ 	.short	0x0100
        /*0192*/ 	.byte	0x05
	.zero		1


	//   ....[9]....
        /*0194*/ 	.word	0x000006a0
        /*0198*/ 	.word	0x000000ff
        /*019c*/ 	.word	0x00000140
        /*01a0*/ 	.short	0x0100
        /*01a2*/ 	.byte	0x05
	.zero		1


	//   ....[10]....
        /*01a4*/ 	.word	0x000006b0
        /*01a8*/ 	.word	0x000000ff
        /*01ac*/ 	.word	0x00000028
        /*01b0*/ 	.short	0x0100
        /*01b2*/ 	.byte	0x05
	.zero		1


	//   ....[11]....
        /*01b4*/ 	.word	0x000006c0
        /*01b8*/ 	.word	0x000000ff
        /*01bc*/ 	.word	0x00000148
        /*01c0*/ 	.short	0x0100
        /*01c2*/ 	.byte	0x05
	.zero		1


	//   ....[12]....
        /*01c4*/ 	.word	0x000006d0
        /*01c8*/ 	.word	0x000000ff
        /*01cc*/ 	.word	0x00000030
        /*01d0*/ 	.short	0x0100
        /*01d2*/ 	.byte	0x05
	.zero		1


	//   ....[13]....
        /*01d4*/ 	.word	0x000006e0
        /*01d8*/ 	.word	0x000000ff
        /*01dc*/ 	.word	0x00000150
        /*01e0*/ 	.short	0x0100
        /*01e2*/ 	.byte	0x05
	.zero		1


	//   ....[14]....
        /*01e4*/ 	.word	0x000006f0
        /*01e8*/ 	.word	0x000000ff
        /*01ec*/ 	.word	0x00000038
        /*01f0*/ 	.short	0x0100
        /*01f2*/ 	.byte	0x05
	.zero		1


	//   ....[15]....
        /*01f4*/ 	.word	0x00000700
        /*01f8*/ 	.word	0x000000ff
        /*01fc*/ 	.word	0x00000158
        /*0200*/ 	.short	0x0100
        /*0202*/ 	.byte	0x05
	.zero		1


	//   ....[16]....
        /*0204*/ 	.word	0x00000710
        /*0208*/ 	.word	0x000000ff
        /*020c*/ 	.word	0x00000040
        /*0210*/ 	.short	0x0100
        /*0212*/ 	.byte	0x05
	.zero		1


	//   ....[17]....
        /*0214*/ 	.word	0x00000720
        /*0218*/ 	.word	0x000000ff
        /*021c*/ 	.word	0x00000160
        /*0220*/ 	.short	0x0100
        /*0222*/ 	.byte	0x05
	.zero		1


	//   ....[18]....
        /*0224*/ 	.word	0x00000730
        /*0228*/ 	.word	0x000000ff
        /*022c*/ 	.word	0x00000048
        /*0230*/ 	.short	0x0100
        /*0232*/ 	.byte	0x05
	.zero		1


	//   ....[19]....
        /*0234*/ 	.word	0x00000740
        /*0238*/ 	.word	0x000000ff
        /*023c*/ 	.word	0x00000168
        /*0240*/ 	.short	0x0100
        /*0242*/ 	.byte	0x05
	.zero		1


	//   ....[20]....
        /*0244*/ 	.word	0x00000750
        /*0248*/ 	.word	0x000000ff
        /*024c*/ 	.word	0x00000050
        /*0250*/ 	.short	0x0100
        /*0252*/ 	.byte	0x05
	.zero		1


	//   ....[21]....
        /*0254*/ 	.word	0x00000760
        /*0258*/ 	.word	0x000000ff
        /*025c*/ 	.word	0x00000170
        /*0260*/ 	.short	0x0100
        /*0262*/ 	.byte	0x05
	.zero		1


	//   ....[22]....
        /*0264*/ 	.word	0x00000770
        /*0268*/ 	.word	0x000000ff
        /*026c*/ 	.word	0x00000058
        /*0270*/ 	.short	0x0100
        /*0272*/ 	.byte	0x05
	.zero		1


	//   ....[23]....
        /*0274*/ 	.word	0x00000780
        /*0278*/ 	.word	0x000000ff
        /*027c*/ 	.word	0x00000178
        /*0280*/ 	.short	0x0100
        /*0282*/ 	.byte	0x05
	.zero		1


	//   ....[24]....
        /*0284*/ 	.word	0x00000790
        /*0288*/ 	.word	0x000000ff
        /*028c*/ 	.word	0x00000060
        /*0290*/ 	.short	0x0100
        /*0292*/ 	.byte	0x05
	.zero		1


	//   ....[25]....
        /*0294*/ 	.word	0x000007a0
        /*0298*/ 	.word	0x000000ff
        /*029c*/ 	.word	0x00000180
        /*02a0*/ 	.short	0x0100
        /*02a2*/ 	.byte	0x05
	.zero		1


	//   ....[26]....
        /*02a4*/ 	.word	0x000007b0
        /*02a8*/ 	.word	0x000000ff
        /*02ac*/ 	.word	0x00000068
        /*02b0*/ 	.short	0x0100
        /*02b2*/ 	.byte	0x05
	.zero		1


	//   ....[27]....
        /*02b4*/ 	.word	0x000007c0
        /*02b8*/ 	.word	0x000000ff
        /*02bc*/ 	.word	0x00000188
        /*02c0*/ 	.short	0x0100
        /*02c2*/ 	.byte	0x05
	.zero		1


	//   ....[28]....
        /*02c4*/ 	.word	0x000007d0
        /*02c8*/ 	.word	0x000000ff
        /*02cc*/ 	.word	0x00000070
        /*02d0*/ 	.short	0x0100
        /*02d2*/ 	.byte	0x05
	.zero		1


	//   ....[29]....
        /*02d4*/ 	.word	0x000007e0
        /*02d8*/ 	.word	0x000000ff
        /*02dc*/ 	.word	0x00000190
        /*02e0*/ 	.short	0x0100
        /*02e2*/ 	.byte	0x05
	.zero		1


	//   ....[30]....
        /*02e4*/ 	.word	0x000007f0
        /*02e8*/ 	.word	0x000000ff
        /*02ec*/ 	.word	0x00000078
        /*02f0*/ 	.short	0x0100
        /*02f2*/ 	.byte	0x05
	.zero		1


	//   ....[31]....
        /*02f4*/ 	.word	0x00000800
        /*02f8*/ 	.word	0x000000ff
        /*02fc*/ 	.word	0x00000198
        /*0300*/ 	.short	0x0100
        /*0302*/ 	.byte	0x05
	.zero		1


	//   ....[32]....
        /*0304*/ 	.word	0x00000810
        /*0308*/ 	.word	0x000000ff
        /*030c*/ 	.word	0x00000080
        /*0310*/ 	.short	0x0100
        /*0312*/ 	.byte	0x05
	.zero		1


	//   ....[33]....
        /*0314*/ 	.word	0x00000820
        /*0318*/ 	.word	0x000000ff
        /*031c*/ 	.word	0x000001a0
        /*0320*/ 	.short	0x0100
        /*0322*/ 	.byte	0x05
	.zero		1


	//   ....[34]....
        /*0324*/ 	.word	0x00000830
        /*0328*/ 	.word	0x000000ff
        /*032c*/ 	.word	0x00000088
        /*0330*/ 	.short	0x0100
        /*0332*/ 	.byte	0x05
	.zero		1


	//   ....[35]....
        /*0334*/ 	.word	0x00000840
        /*0338*/ 	.word	0x000000ff
        /*033c*/ 	.word	0x000001a8
        /*0340*/ 	.short	0x0100
        /*0342*/ 	.byte	0x05
	.zero		1


	//   ....[36]....
        /*0344*/ 	.word	0x00000850
        /*0348*/ 	.word	0x000000ff
        /*034c*/ 	.word	0x00000090
        /*0350*/ 	.short	0x0100
        /*0352*/ 	.byte	0x05
	.zero		1


	//   ....[37]....
        /*0354*/ 	.word	0x00000860
        /*0358*/ 	.word	0x000000ff
        /*035c*/ 	.word	0x000001b0
        /*0360*/ 	.short	0x0100
        /*0362*/ 	.byte	0x05
	.zero		1


	//   ....[38]....
        /*0364*/ 	.word	0x00000870
        /*0368*/ 	.word	0x000000ff
        /*036c*/ 	.word	0x00000098
        /*0370*/ 	.short	0x0100
        /*0372*/ 	.byte	0x05
	.zero		1


	//   ....[39]....
        /*0374*/ 	.word	0x00000880
        /*0378*/ 	.word	0x000000ff
        /*037c*/ 	.word	0x000001b8
        /*0380*/ 	.short	0x0100
        /*0382*/ 	.byte	0x05
	.zero		1


	//   ....[40]....
        /*0384*/ 	.word	0x00000890
        /*0388*/ 	.word	0x000000ff
        /*038c*/ 	.word	0x000000a0
        /*0390*/ 	.short	0x0100
        /*0392*/ 	.byte	0x05
	.zero		1


	//   ....[41]....
        /*0394*/ 	.word	0x000008a0
        /*0398*/ 	.word	0x000000ff
        /*039c*/ 	.word	0x000001c0
        /*03a0*/ 	.short	0x0100
        /*03a2*/ 	.byte	0x05
	.zero		1


	//   ....[42]....
        /*03a4*/ 	.word	0x000008b0
        /*03a8*/ 	.word	0x000000ff
        /*03ac*/ 	.word	0x000000a8
        /*03b0*/ 	.short	0x0100
        /*03b2*/ 	.byte	0x05
	.zero		1


	//   ....[43]....
        /*03b4*/ 	.word	0x000008c0
        /*03b8*/ 	.word	0x000000ff
        /*03bc*/ 	.word	0x000001c8
        /*03c0*/ 	.short	0x0100
        /*03c2*/ 	.byte	0x05
	.zero		1


	//   ....[44]....
        /*03c4*/ 	.word	0x000008d0
        /*03c8*/ 	.word	0x000000ff
        /*03cc*/ 	.word	0x000000b0
        /*03d0*/ 	.short	0x0100
        /*03d2*/ 	.byte	0x05
	.zero		1


	//   ....[45]....
        /*03d4*/ 	.word	0x000008e0
        /*03d8*/ 	.word	0x000000ff
        /*03dc*/ 	.word	0x000001d0
        /*03e0*/ 	.short	0x0100
        /*03e2*/ 	.byte	0x05
	.zero		1


	//   ....[46]....
        /*03e4*/ 	.word	0x000008f0
        /*03e8*/ 	.word	0x000000ff
        /*03ec*/ 	.word	0x000000b8
        /*03f0*/ 	.short	0x0100
        /*03f2*/ 	.byte	0x05
	.zero		1


	//   ....[47]....
        /*03f4*/ 	.word	0x00000900
        /*03f8*/ 	.word	0x000000ff
        /*03fc*/ 	.word	0x000001d8
        /*0400*/ 	.short	0x0100
        /*0402*/ 	.byte	0x05
	.zero		1


	//   ....[48]....
        /*0404*/ 	.word	0x00000910
        /*0408*/ 	.word	0x000000ff
        /*040c*/ 	.word	0x000000c0
        /*0410*/ 	.short	0x0100
        /*0412*/ 	.byte	0x05
	.zero		1


	//   ....[49]....
        /*0414*/ 	.word	0x00000920
        /*0418*/ 	.word	0x000000ff
        /*041c*/ 	.word	0x000001e0
        /*0420*/ 	.short	0x0100
        /*0422*/ 	.byte	0x05
	.zero		1


	//   ....[50]....
        /*0424*/ 	.word	0x00000930
        /*0428*/ 	.word	0x000000ff
        /*042c*/ 	.word	0x000000c8
        /*0430*/ 	.short	0x0100
        /*0432*/ 	.byte	0x05
	.zero		1


	//   ....[51]....
        /*0434*/ 	.word	0x00000940
        /*0438*/ 	.word	0x000000ff
        /*043c*/ 	.word	0x000001e8
        /*0440*/ 	.short	0x0100
        /*0442*/ 	.byte	0x05
	.zero		1


	//   ....[52]....
        /*0444*/ 	.word	0x00000950
        /*0448*/ 	.word	0x000000ff
        /*044c*/ 	.word	0x000000d0
        /*0450*/ 	.short	0x0100
        /*0452*/ 	.byte	0x05
	.zero		1


	//   ....[53]....
        /*0454*/ 	.word	0x00000960
        /*0458*/ 	.word	0x000000ff
        /*045c*/ 	.word	0x000001f0
        /*0460*/ 	.short	0x0100
        /*0462*/ 	.byte	0x05
	.zero		1


	//   ....[54]....
        /*0464*/ 	.word	0x00000970
        /*0468*/ 	.word	0x000000ff
        /*046c*/ 	.word	0x000000d8
        /*0470*/ 	.short	0x0100
        /*0472*/ 	.byte	0x05
	.zero		1


	//   ....[55]....
        /*0474*/ 	.word	0x00000980
        /*0478*/ 	.word	0x000000ff
        /*047c*/ 	.word	0x000001f8
        /*0480*/ 	.short	0x0100
        /*0482*/ 	.byte	0x05
	.zero		1


	//   ....[56]....
        /*0484*/ 	.word	0x00000990
        /*0488*/ 	.word	0x000000ff
        /*048c*/ 	.word	0x000000e0
        /*0490*/ 	.short	0x0100
        /*0492*/ 	.byte	0x05
	.zero		1


	//   ....[57]....
        /*0494*/ 	.word	0x000009a0
        /*0498*/ 	.word	0x000000ff
        /*049c*/ 	.word	0x00000200
        /*04a0*/ 	.short	0x0100
        /*04a2*/ 	.byte	0x05
	.zero		1


	//   ....[58]....
        /*04a4*/ 	.word	0x000009b0
        /*04a8*/ 	.word	0x000000ff
        /*04ac*/ 	.word	0x000000e8
        /*04b0*/ 	.short	0x0100
        /*04b2*/ 	.byte	0x05
	.zero		1


	//   ....[59]....
        /*04b4*/ 	.word	0x000009c0
        /*04b8*/ 	.word	0x000000ff
        /*04bc*/ 	.word	0x00000208
        /*04c0*/ 	.short	0x0100
        /*04c2*/ 	.byte	0x05
	.zero		1


	//   ....[60]....
        /*04c4*/ 	.word	0x000009d0
        /*04c8*/ 	.word	0x000000ff
        /*04cc*/ 	.word	0x000000f0
        /*04d0*/ 	.short	0x0100
        /*04d2*/ 	.byte	0x05
	.zero		1


	//   ....[61]....
        /*04d4*/ 	.word	0x000009e0
        /*04d8*/ 	.word	0x000000ff
        /*04dc*/ 	.word	0x00000210
        /*04e0*/ 	.short	0x0100
        /*04e2*/ 	.byte	0x05
	.zero		1


	//   ....[62]....
        /*04e4*/ 	.word	0x000009f0
        /*04e8*/ 	.word	0x000000ff
        /*04ec*/ 	.word	0x000000f8
        /*04f0*/ 	.short	0x0100
        /*04f2*/ 	.byte	0x05
	.zero		1


	//   ....[63]....
        /*04f4*/ 	.word	0x00000a00
        /*04f8*/ 	.word	0x000000ff
        /*04fc*/ 	.word	0x00000218
        /*0500*/ 	.short	0x0100
        /*0502*/ 	.byte	0x05
	.zero		1


	//   ....[64]....
        /*0504*/ 	.word	0x00000a10
        /*0508*/ 	.word	0x000000ff
        /*050c*/ 	.word	0x00000100
        /*0510*/ 	.short	0x0100
        /*0512*/ 	.byte	0x05
	.zero		1


	//   ....[65]....
        /*0514*/ 	.word	0x00000a20
        /*0518*/ 	.word	0x000000ff
        /*051c*/ 	.word	0x00000220
        /*0520*/ 	.short	0x0100
        /*0522*/ 	.byte	0x05
	.zero		1


	//   ....[66]....
        /*0524*/ 	.word	0x00000a30
        /*0528*/ 	.word	0x000000ff
        /*052c*/ 	.word	0x00000108
        /*0530*/ 	.short	0x0100
        /*0532*/ 	.byte	0x05
	.zero		1


	//   ....[67]....
        /*0534*/ 	.word	0x00000a40
        /*0538*/ 	.word	0x000000ff
        /*053c*/ 	.word	0x00000228
        /*0540*/ 	.short	0x0100
        /*0542*/ 	.byte	0x05
	.zero		1


	//   ....[68]....
        /*0544*/ 	.word	0x00000a50
        /*0548*/ 	.word	0x000000ff
        /*054c*/ 	.word	0x00000110
        /*0550*/ 	.short	0x0100
        /*0552*/ 	.byte	0x05
	.zero		1


	//   ....[69]....
        /*0554*/ 	.word	0x00000a60
        /*0558*/ 	.word	0x000000ff
        /*055c*/ 	.word	0x00000230
        /*0560*/ 	.short	0x0100
        /*0562*/ 	.byte	0x05
	.zero		1


	//   ....[70]....
        /*0564*/ 	.word	0x00000a70
        /*0568*/ 	.word	0x000000ff
        /*056c*/ 	.word	0x00000118
        /*0570*/ 	.short	0x0100
        /*0572*/ 	.byte	0x05
	.zero		1


	//   ....[71]....
        /*0574*/ 	.word	0x00000a80
        /*0578*/ 	.word	0x000000ff
        /*057c*/ 	.word	0x00000238
        /*0580*/ 	.short	0x0100
        /*0582*/ 	.byte	0x05
	.zero		1


	//   ....[72]....
        /*0584*/ 	.word	0x00000bb0
        /*0588*/ 	.word	0x000000ff
        /*058c*/ 	.word	0x00000240
        /*0590*/ 	.short	0x0100
        /*0592*/ 	.byte	0x06
	.zero		1


	//   ....[73]....
        /*0594*/ 	.word	0x00000bc0
        /*0598*/ 	.word	0x000000ff
        /*059c*/ 	.word	0x00000248
        /*05a0*/ 	.short	0x0100
        /*05a2*/ 	.byte	0x06
	.zero		1


	//   ....[74]....
        /*05a4*/ 	.word	0x00000ca0
        /*05a8*/ 	.word	0x000000ff
        /*05ac*/ 	.word	0x00000250
        /*05b0*/ 	.short	0x0100
        /*05b2*/ 	.byte	0x05
	.zero		1


	//   ....[75]....
        /*05b4*/ 	.word	0x00000cb0
        /*05b8*/ 	.word	0x000000ff
        /*05bc*/ 	.word	0x00000258
        /*05c0*/ 	.short	0x0100
        /*05c2*/ 	.byte	0x05
	.zero		1


	//   ....[76]....
        /*05c4*/ 	.word	0x00000de0
        /*05c8*/ 	.word	0x000000ff
        /*05cc*/ 	.word	0x00000260
        /*05d0*/ 	.short	0x0100
        /*05d2*/ 	.byte	0x05
	.zero		1


	//   ....[77]....
        /*05d4*/ 	.word	0x00000df0
        /*05d8*/ 	.word	0x000000ff
        /*05dc*/ 	.word	0x00000270
        /*05e0*/ 	.short	0x0100
        /*05e2*/ 	.byte	0x05
	.zero		1


	//   ....[78]....
        /*05e4*/ 	.word	0x00000e00
        /*05e8*/ 	.word	0x000000ff
        /*05ec*/ 	.word	0x00000268
        /*05f0*/ 	.short	0x0100
        /*05f2*/ 	.byte	0x05
	.zero		1


	//   ....[79]....
        /*05f4*/ 	.word	0x00000e10
        /*05f8*/ 	.word	0x000000ff
        /*05fc*/ 	.word	0x00000278
        /*0600*/ 	.short	0x0100
        /*0602*/ 	.byte	0x05
	.zero		1


	//   ....[80]....
        /*0604*/ 	.word	0x00000f30
        /*0608*/ 	.word	0x000000ff
        /*060c*/ 	.word	0x00000280
        /*0610*/ 	.short	0x0100
        /*0612*/ 	.byte	0x06
	.zero		1


	//   ....[81]....
        /*0614*/ 	.word	0x00000f40
        /*0618*/ 	.word	0x000000ff
        /*061c*/ 	.word	0x000002a0
        /*0620*/ 	.short	0x0100
        /*0622*/ 	.byte	0x06
	.zero		1


	//   ....[82]....
        /*0624*/ 	.word	0x00000f50
        /*0628*/ 	.word	0x000000ff
        /*062c*/ 	.word	0x00000288
        /*0630*/ 	.short	0x0100
        /*0632*/ 	.byte	0x06
	.zero		1


	//   ....[83]....
        /*0634*/ 	.word	0x00000f60
        /*0638*/ 	.word	0x000000ff
        /*063c*/ 	.word	0x000002a8
        /*0640*/ 	.short	0x0100
        /*0642*/ 	.byte	0x06
	.zero		1


	//   ....[84]....
        /*0644*/ 	.word	0x00000f70
        /*0648*/ 	.word	0x000000ff
        /*064c*/ 	.word	0x00000290
        /*0650*/ 	.short	0x0100
        /*0652*/ 	.byte	0x06
	.zero		1


	//   ....[85]....
        /*0654*/ 	.word	0x00000f80
        /*0658*/ 	.word	0x000000ff
        /*065c*/ 	.word	0x000002b0
        /*0660*/ 	.short	0x0100
        /*0662*/ 	.byte	0x06
	.zero		1


	//   ....[86]....
        /*0664*/ 	.word	0x00000f90
        /*0668*/ 	.word	0x000000ff
        /*066c*/ 	.word	0x00000298
        /*0670*/ 	.short	0x0100
        /*0672*/ 	.byte	0x06
	.zero		1


	//   ....[87]....
        /*0674*/ 	.word	0x00000fa0
        /*0678*/ 	.word	0x000000ff
        /*067c*/ 	.word	0x000002b8
        /*0680*/ 	.short	0x0100
        /*0682*/ 	.byte	0x06
	.zero		1


	//   ....[88]....
        /*0684*/ 	.word	0x00001090
        /*0688*/ 	.word	0x000000ff
        /*068c*/ 	.word	0x000002c0
        /*0690*/ 	.short	0x0100
        /*0692*/ 	.byte	0x05
	.zero		1


	//   ....[89]....
        /*0694*/ 	.word	0x000010a0
        /*0698*/ 	.word	0x000000ff
        /*069c*/ 	.word	0x000002d0
        /*06a0*/ 	.short	0x0100
        /*06a2*/ 	.byte	0x05
	.zero		1


	//   ....[90]....
        /*06a4*/ 	.word	0x000010b0
        /*06a8*/ 	.word	0x000000ff
        /*06ac*/ 	.word	0x000002c8
        /*06b0*/ 	.short	0x0100
        /*06b2*/ 	.byte	0x05
	.zero		1


	//   ....[91]....
        /*06b4*/ 	.word	0x000010c0
        /*06b8*/ 	.word	0x000000ff
        /*06bc*/ 	.word	0x000002d8
        /*06c0*/ 	.short	0x0100
        /*06c2*/ 	.byte	0x05
	.zero		1


	//   ....[92]....
        /*06c4*/ 	.word	0x000011b0
        /*06c8*/ 	.word	0x000000ff
        /*06cc*/ 	.word	0x000002e0
        /*06d0*/ 	.short	0x0100
        /*06d2*/ 	.byte	0x04
	.zero		1


	//   ....[93]....
        /*06d4*/ 	.word	0x00001bc0
        /*06d8*/ 	.word	0x00000003
        /*06dc*/ 	.word	0x000002d0
        /*06e0*/ 	.short	0x010a
        /*06e2*/ 	.byte	0xff
	.zero		1


	//   ....[94]....
        /*06e4*/ 	.word	0x00001bf0
        /*06e8*/ 	.word	0x00000003
        /*06ec*/ 	.word	0x000002c0
        /*06f0*/ 	.short	0x0101
        /*06f2*/ 	.byte	0xff
	.zero		1


	//   ....[95]....
        /*06f4*/ 	.word	0x00001d00
        /*06f8*/ 	.word	0x000000ff
        /*06fc*/ 	.word	0x00000120
        /*0700*/ 	.short	0x010a
        /*0702*/ 	.byte	0x05
	.zero		1


	//   ....[96]....
        /*0704*/ 	.word	0x00001dc0
        /*0708*/ 	.word	0x000000ff
        /*070c*/ 	.word	0x00000120
        /*0710*/ 	.short	0x010a
        /*0712*/ 	.byte	0x21
	.zero		1


	//   ....[97]....
        /*0714*/ 	.word	0x00001f70
        /*0718*/ 	.word	0x000000ff
        /*071c*/ 	.word	0x00000120
        /*0720*/ 	.short	0x010a
        /*0722*/ 	.byte	0x08
	.zero		1


	//   ....[98]....
        /*0724*/ 	.word	0x00002070
        /*0728*/ 	.word	0x000000ff
        /*072c*/ 	.word	0x00000258
        /*0730*/ 	.short	0x0101
        /*0732*/ 	.byte	0x04
	.zero		1


	//   ....[99]....
        /*0734*/ 	.word	0x00002090
        /*0738*/ 	.word	0x000000ff
        /*073c*/ 	.word	0x00000120
        /*0740*/ 	.short	0x010a
        /*0742*/ 	.byte	0x05
	.zero		1


	//   ....[100]....
        /*0744*/ 	.word	0x00002110
        /*0748*/ 	.word	0x000000ff
        /*074c*/ 	.word	0x00000120
        /*0750*/ 	.short	0x010a
        /*0752*/ 	.byte	0x11
	.zero		1


	//   ....[101]....
        /*0754*/ 	.word	0x000022a0
        /*0758*/ 	.word	0x000000ff
        /*075c*/ 	.word	0x00000120
        /*0760*/ 	.short	0x010a
        /*0762*/ 	.byte	0x08
	.zero		1


	//   ....[102]....
        /*0764*/ 	.word	0x000023f0
        /*0768*/ 	.word	0x00000002
        /*076c*/ 	.word	0x00000260
        /*0770*/ 	.short	0x010a
        /*0772*/ 	.byte	0xff
	.zero		1


	//   ....[103]....
        /*0774*/ 	.word	0x000024b0
        /*0778*/ 	.word	0x00000002
        /*077c*/ 	.word	0x00000000
        /*0780*/ 	.short	0x0101
        /*0782*/ 	.byte	0xff
	.zero		1


	//   ....[104]....
        /*0784*/ 	.word	0x00002a10
        /*0788*/ 	.word	0x000000ff
        /*078c*/ 	.word	0x00000000
        /*0790*/ 	.short	0x010a
        /*0792*/ 	.byte	0x05
	.zero		1


	//   ....[105]....
        /*0794*/ 	.word	0x00002aa0
        /*0798*/ 	.word	0x000000ff
        /*079c*/ 	.word	0x00000000
        /*07a0*/ 	.short	0x010a
        /*07a2*/ 	.byte	0x05
	.zero		1


	//   ....[106]....
        /*07a4*/ 	.word	0x00002b30
        /*07a8*/ 	.word	0x000000ff
        /*07ac*/ 	.word	0x00000000
        /*07b0*/ 	.short	0x010a
        /*07b2*/ 	.byte	0x05
	.zero		1


	//   ....[107]....
        /*07b4*/ 	.word	0x00002bc0
        /*07b8*/ 	.word	0x000000ff
        /*07bc*/ 	.word	0x00000000
        /*07c0*/ 	.short	0x010a
        /*07c2*/ 	.byte	0x05
	.zero		1


	//   ....[108]....
        /*07c4*/ 	.word	0x00002c50
        /*07c8*/ 	.word	0x000000ff
        /*07cc*/ 	.word	0x00000000
        /*07d0*/ 	.short	0x010a
        /*07d2*/ 	.byte	0x05
	.zero		1


	//   ....[109]....
        /*07d4*/ 	.word	0x00002ce0
        /*07d8*/ 	.word	0x000000ff
        /*07dc*/ 	.word	0x00000000
        /*07e0*/ 	.short	0x010a
        /*07e2*/ 	.byte	0x05
	.zero		1


	//   ....[110]....
        /*07e4*/ 	.word	0x00002d70
        /*07e8*/ 	.word	0x000000ff
        /*07ec*/ 	.word	0x00000000
        /*07f0*/ 	.short	0x010a
        /*07f2*/ 	.byte	0x05
	.zero		1


	//   ....[111]....
        /*07f4*/ 	.word	0x00002e00
        /*07f8*/ 	.word	0x000000ff
        /*07fc*/ 	.word	0x00000000
        /*0800*/ 	.short	0x010a
        /*0802*/ 	.byte	0x05
	.zero		1


	//   ....[112]....
        /*0804*/ 	.word	0x00002e90
        /*0808*/ 	.word	0x000000ff
        /*080c*/ 	.word	0x00000000
        /*0810*/ 	.short	0x010a
        /*0812*/ 	.byte	0x05
	.zero		1


	//   ....[113]....
        /*0814*/ 	.word	0x00002f20
        /*0818*/ 	.word	0x000000ff
        /*081c*/ 	.word	0x00000000
        /*0820*/ 	.short	0x010a
        /*0822*/ 	.byte	0x05
	.zero		1


	//   ....[114]....
        /*0824*/ 	.word	0x00002fb0
        /*0828*/ 	.word	0x000000ff
        /*082c*/ 	.word	0x00000000
        /*0830*/ 	.short	0x010a
        /*0832*/ 	.byte	0x05
	.zero		1


	//   ....[115]....
        /*0834*/ 	.word	0x00003040
        /*0838*/ 	.word	0x000000ff
        /*083c*/ 	.word	0x00000000
        /*0840*/ 	.short	0x010a
        /*0842*/ 	.byte	0x05
	.zero		1


	//   ....[116]....
        /*0844*/ 	.word	0x000030d0
        /*0848*/ 	.word	0x000000ff
        /*084c*/ 	.word	0x00000000
        /*0850*/ 	.short	0x010a
        /*0852*/ 	.byte	0x05
	.zero		1


	//   ....[117]....
        /*0854*/ 	.word	0x00003160
        /*0858*/ 	.word	0x000000ff
        /*085c*/ 	.word	0x00000000
        /*0860*/ 	.short	0x010a
        /*0862*/ 	.byte	0x05
	.zero		1


	//   ....[118]....
        /*0864*/ 	.word	0x000031f0
        /*0868*/ 	.word	0x000000ff
        /*086c*/ 	.word	0x00000000
        /*0870*/ 	.short	0x010a
        /*0872*/ 	.byte	0x05
	.zero		1


	//   ....[119]....
        /*0874*/ 	.word	0x00003280
        /*0878*/ 	.word	0x000000ff
        /*087c*/ 	.word	0x00000000
        /*0880*/ 	.short	0x010a
        /*0882*/ 	.byte	0x05
	.zero		1


	//   ....[120]....
        /*0884*/ 	.word	0x00003310
        /*0888*/ 	.word	0x000000ff
        /*088c*/ 	.word	0x00000000
        /*0890*/ 	.short	0x010a
        /*0892*/ 	.byte	0x05
	.zero		1


	//   ....[121]....
        /*0894*/ 	.word	0x000033a0
        /*0898*/ 	.word	0x000000ff
        /*089c*/ 	.word	0x00000000
        /*08a0*/ 	.short	0x010a
        /*08a2*/ 	.byte	0x05
	.zero		1


	//   ....[122]....
        /*08a4*/ 	.word	0x00003430
        /*08a8*/ 	.word	0x000000ff
        /*08ac*/ 	.word	0x00000000
        /*08b0*/ 	.short	0x010a
        /*08b2*/ 	.byte	0x05
	.zero		1


	//   ....[123]....
        /*08b4*/ 	.word	0x000034c0
        /*08b8*/ 	.word	0x000000ff
        /*08bc*/ 	.word	0x00000000
        /*08c0*/ 	.short	0x010a
        /*08c2*/ 	.byte	0x05
	.zero		1


	//   ....[124]....
        /*08c4*/ 	.word	0x00003550
        /*08c8*/ 	.word	0x000000ff
        /*08cc*/ 	.word	0x00000000
        /*08d0*/ 	.short	0x010a
        /*08d2*/ 	.byte	0x05
	.zero		1


	//   ....[125]....
        /*08d4*/ 	.word	0x000035e0
        /*08d8*/ 	.word	0x000000ff
        /*08dc*/ 	.word	0x00000000
        /*08e0*/ 	.short	0x010a
        /*08e2*/ 	.byte	0x05
	.zero		1


	//   ....[126]....
        /*08e4*/ 	.word	0x00003670
        /*08e8*/ 	.word	0x000000ff
        /*08ec*/ 	.word	0x00000000
        /*08f0*/ 	.short	0x010a
        /*08f2*/ 	.byte	0x05
	.zero		1


	//   ....[127]....
        /*08f4*/ 	.word	0x00003700
        /*08f8*/ 	.word	0x000000ff
        /*08fc*/ 	.word	0x00000000
        /*0900*/ 	.short	0x010a
        /*0902*/ 	.byte	0x05
	.zero		1


	//   ....[128]....
        /*0904*/ 	.word	0x00003790
        /*0908*/ 	.word	0x000000ff
        /*090c*/ 	.word	0x00000000
        /*0910*/ 	.short	0x010a
        /*0912*/ 	.byte	0x05
	.zero		1


	//   ....[129]....
        /*0914*/ 	.word	0x00003820
        /*0918*/ 	.word	0x000000ff
        /*091c*/ 	.word	0x00000000
        /*0920*/ 	.short	0x010a
        /*0922*/ 	.byte	0x05
	.zero		1


	//   ....[130]....
        /*0924*/ 	.word	0x000038b0
        /*0928*/ 	.word	0x000000ff
        /*092c*/ 	.word	0x00000000
        /*0930*/ 	.short	0x010a
        /*0932*/ 	.byte	0x05
	.zero		1


	//   ....[131]....
        /*0934*/ 	.word	0x00003940
        /*0938*/ 	.word	0x000000ff
        /*093c*/ 	.word	0x00000000
        /*0940*/ 	.short	0x010a
        /*0942*/ 	.byte	0x05
	.zero		1


	//   ....[132]....
        /*0944*/ 	.word	0x000039d0
        /*0948*/ 	.word	0x000000ff
        /*094c*/ 	.word	0x00000000
        /*0950*/ 	.short	0x010a
        /*0952*/ 	.byte	0x05
	.zero		1


	//   ....[133]....
        /*0954*/ 	.word	0x00003a60
        /*0958*/ 	.word	0x000000ff
        /*095c*/ 	.word	0x00000000
        /*0960*/ 	.short	0x010a
        /*0962*/ 	.byte	0x05
	.zero		1


	//   ....[134]....
        /*0964*/ 	.word	0x00003af0
        /*0968*/ 	.word	0x000000ff
        /*096c*/ 	.word	0x00000000
        /*0970*/ 	.short	0x010a
        /*0972*/ 	.byte	0x05
	.zero		1


	//   ....[135]....
        /*0974*/ 	.word	0x00003b80
        /*0978*/ 	.word	0x000000ff
        /*097c*/ 	.word	0x00000000
        /*0980*/ 	.short	0x010a
        /*0982*/ 	.byte	0x05
	.zero		1


	//   ....[136]....
        /*0984*/ 	.word	0x00003c10
        /*0988*/ 	.word	0x000000ff
        /*098c*/ 	.word	0x00000000
        /*0990*/ 	.short	0x010a
        /*0992*/ 	.byte	0x05
	.zero		1


	//   ....[137]....
        /*0994*/ 	.word	0x00003ca0
        /*0998*/ 	.word	0x000000ff
        /*099c*/ 	.word	0x00000000
        /*09a0*/ 	.short	0x010a
        /*09a2*/ 	.byte	0x05
	.zero		1


	//   ....[138]....
        /*09a4*/ 	.word	0x00003d30
        /*09a8*/ 	.word	0x000000ff
        /*09ac*/ 	.word	0x00000000
        /*09b0*/ 	.short	0x010a
        /*09b2*/ 	.byte	0x05
	.zero		1


	//   ....[139]....
        /*09b4*/ 	.word	0x00003dd0
        /*09b8*/ 	.word	0x00000000
        /*09bc*/ 	.word	0x00000000
        /*09c0*/ 	.short	0x010a
        /*09c2*/ 	.byte	0xff
	.zero		1


	//   ....[140]....
        /*09c4*/ 	.word	0x00003f00
        /*09c8*/ 	.word	0x00000000
        /*09cc*/ 	.word	0x000002c0
        /*09d0*/ 	.short	0x010a
        /*09d2*/ 	.byte	0xff
	.zero		1


	//   ....[141]....
        /*09d4*/ 	.word	0x00003f70
        /*09d8*/ 	.word	0x00000004
        /*09dc*/ 	.word	0x00000000
        /*09e0*/ 	.short	0x0101
        /*09e2*/ 	.byte	0xff
	.zero		1


	//   ....[142]....
        /*09e4*/ 	.word	0x00003f90
        /*09e8*/ 	.word	0x000000ff
        /*09ec*/ 	.word	0x00000270
        /*09f0*/ 	.short	0x010a
        /*09f2*/ 	.byte	0x05
	.zero		1


	//   ....[143]....
        /*09f4*/ 	.word	0x000040b0
        /*09f8*/ 	.word	0x00000000
        /*09fc*/ 	.word	0x00000260
        /*0a00*/ 	.short	0x010a
        /*0a02*/ 	.byte	0xff
	.zero		1


	//   ....[144]....
        /*0a04*/ 	.word	0x000041b0
        /*0a08*/ 	.word	0x00000000
        /*0a0c*/ 	.word	0x00000000
        /*0a10*/ 	.short	0x0101
        /*0a12*/ 	.byte	0xff
	.zero		1


	//   ....[145]....
        /*0a14*/ 	.word	0x00004240
        /*0a18*/ 	.word	0x000000ff
        /*0a1c*/ 	.word	0x00000270
        /*0a20*/ 	.short	0x0106
        /*0a22*/ 	.byte	0x05
	.zero		1


	//   ....[146]....
        /*0a24*/ 	.word	0x00004260
        /*0a28*/ 	.word	0x000000ff
        /*0a2c*/ 	.word	0x00000270
        /*0a30*/ 	.short	0x010a
        /*0a32*/ 	.byte	0x05
	.zero		1


	//   ....[147]....
        /*0a34*/ 	.word	0x000042f0
        /*0a38*/ 	.word	0x000000ff
        /*0a3c*/ 	.word	0x00000270
        /*0a40*/ 	.short	0x0106
        /*0a42*/ 	.byte	0x04
	.zero		1


	//   ....[148]....
        /*0a44*/ 	.word	0x00004330
        /*0a48*/ 	.word	0x00000000
        /*0a4c*/ 	.word	0x00000270
        /*0a50*/ 	.short	0x010a
        /*0a52*/ 	.byte	0xff
	.zero		1


	//   ....[149]....
        /*0a54*/ 	.word	0x00004570
        /*0a58*/ 	.word	0x000000ff
        /*0a5c*/ 	.word	0x00000008
        /*0a60*/ 	.short	0x010a
        /*0a62*/ 	.byte	0x04
	.zero		1


	//   ....[150]....
        /*0a64*/ 	.word	0x00004590
        /*0a68*/ 	.word	0x000000ff
        /*0a6c*/ 	.word	0x00000008
        /*0a70*/ 	.short	0x010a
        /*0a72*/ 	.byte	0x04
	.zero		1


	//   ....[151]....
        /*0a74*/ 	.word	0x00004720
        /*0a78*/ 	.word	0x000000ff
        /*0a7c*/ 	.word	0x00000008
        /*0a80*/ 	.short	0x010a
        /*0a82*/ 	.byte	0x04
	.zero		1


	//   ....[152]....
        /*0a84*/ 	.word	0x00004740
        /*0a88*/ 	.word	0x000000ff
        /*0a8c*/ 	.word	0x00000008
        /*0a90*/ 	.short	0x010a
        /*0a92*/ 	.byte	0x04
	.zero		1


	//   ....[153]....
        /*0a94*/ 	.word	0x00004800
        /*0a98*/ 	.word	0x000000ff
        /*0a9c*/ 	.word	0x00000000
        /*0aa0*/ 	.short	0x0101
        /*0aa2*/ 	.byte	0x05
	.zero		1


	//   ....[154]....
        /*0aa4*/ 	.word	0x00004ae0
        /*0aa8*/ 	.word	0x00000000
        /*0aac*/ 	.word	0x00000260
        /*0ab0*/ 	.short	0x010a
        /*0ab2*/ 	.byte	0xff
	.zero		1


	//   ....[155]....
        /*0ab4*/ 	.word	0x00004ba0
        /*0ab8*/ 	.word	0x00000000
        /*0abc*/ 	.word	0x00000000
        /*0ac0*/ 	.short	0x0101
        /*0ac2*/ 	.byte	0xff
	.zero		1


	//   ....[156]....
        /*0ac4*/ 	.word	0x00004c50
        /*0ac8*/ 	.word	0x000000ff
        /*0acc*/ 	.word	0x00000000
        /*0ad0*/ 	.short	0x010a
        /*0ad2*/ 	.byte	0x05
	.zero		1


	//   ....[157]....
        /*0ad4*/ 	.word	0x00004c60
        /*0ad8*/ 	.word	0x000000ff
        /*0adc*/ 	.word	0x000002a0
        /*0ae0*/ 	.short	0x010a
        /*0ae2*/ 	.byte	0x13
	.zero		1


	//   ....[158]....
        /*0ae4*/ 	.word	0x00004d20
        /*0ae8*/ 	.word	0x000000ff
        /*0aec*/ 	.word	0x00000000
        /*0af0*/ 	.short	0x010a
        /*0af2*/ 	.byte	0x07
	.zero		1


	//   ....[159]....
        /*0af4*/ 	.word	0x00004e50
        /*0af8*/ 	.word	0x000000ff
        /*0afc*/ 	.word	0x00000000
        /*0b00*/ 	.short	0x010a
        /*0b02*/ 	.byte	0x18
	.zero		1


	//   ....[160]....
        /*0b04*/ 	.word	0x00005060
        /*0b08*/ 	.word	0x000000ff
        /*0b0c*/ 	.word	0x00000000
        /*0b10*/ 	.short	0x010a
        /*0b12*/ 	.byte	0x06
	.zero		1


	//   ....[161]....
        /*0b14*/ 	.word	0x000050f0
        /*0b18*/ 	.word	0x000000ff
        /*0b1c*/ 	.word	0x00000000
        /*0b20*/ 	.short	0x010a
        /*0b22*/ 	.byte	0x06
	.zero		1


	//   ....[162]....
        /*0b24*/ 	.word	0x00005180
        /*0b28*/ 	.word	0x000000ff
        /*0b2c*/ 	.word	0x00000000
        /*0b30*/ 	.short	0x010a
        /*0b32*/ 	.byte	0x06
	.zero		1


	//   ....[163]....
        /*0b34*/ 	.word	0x00005220
        /*0b38*/ 	.word	0x00000000
        /*0b3c*/ 	.word	0x00000000
        /*0b40*/ 	.short	0x010a
        /*0b42*/ 	.byte	0xff
	.zero		1


	//   ....[164]....
        /*0b44*/ 	.word	0x00005260
        /*0b48*/ 	.word	0x00000000
        /*0b4c*/ 	.word	0x00000000
        /*0b50*/ 	.short	0x010a
        /*0b52*/ 	.byte	0xff
	.zero		1


	//   ....[165]....
        /*0b54*/ 	.word	0x000052d0
        /*0b58*/ 	.word	0x000000ff
        /*0b5c*/ 	.word	0x00000000
        /*0b60*/ 	.short	0x0101
        /*0b62*/ 	.byte	0x05
	.zero		1


	//   ....[166]....
        /*0b64*/ 	.word	0x00005310
        /*0b68*/ 	.word	0x000000ff
        /*0b6c*/ 	.word	0x000002e0
        /*0b70*/ 	.short	0x010a
        /*0b72*/ 	.byte	0x0b
	.zero		1


	//   ....[167]....
        /*0b74*/ 	.word	0x00005370
        /*0b78*/ 	.word	0x000000ff
        /*0b7c*/ 	.word	0x00000000
        /*0b80*/ 	.short	0x0101
        /*0b82*/ 	.byte	0x05
	.zero		1


	//   ....[168]....
        /*0b84*/ 	.word	0x00005770
        /*0b88*/ 	.word	0x00000000
        /*0b8c*/ 	.word	0x00000260
        /*0b90*/ 	.short	0x010a
        /*0b92*/ 	.byte	0xff
	.zero		1


	//   ....[169]....
        /*0b94*/ 	.word	0x00005860
        /*0b98*/ 	.word	0x00000000
        /*0b9c*/ 	.word	0x00000000
        /*0ba0*/ 	.short	0x0101
        /*0ba2*/ 	.byte	0xff
	.zero		1


	//   ....[170]....
        /*0ba4*/ 	.word	0x00005b80
        /*0ba8*/ 	.word	0x000000ff
        /*0bac*/ 	.word	0x00000258
        /*0bb0*/ 	.short	0x010a
        /*0bb2*/ 	.byte	0x06
	.zero		1


	//   ....[171]....
        /*0bb4*/ 	.word	0x00005d00
        /*0bb8*/ 	.word	0x000000ff
        /*0bbc*/ 	.word	0x00000248
        /*0bc0*/ 	.short	0x010a
        /*0bc2*/ 	.byte	0x06
	.zero		1


	//   ....[172]....
        /*0bc4*/ 	.word	0x00006100
        /*0bc8*/ 	.word	0x000000ff
        /*0bcc*/ 	.word	0x00000240
        /*0bd0*/ 	.short	0x010b
        /*0bd2*/ 	.byte	0x06
	.zero		1


	//   ....[173]....
        /*0bd4*/ 	.word	0x00006120
        /*0bd8*/ 	.word	0x000000ff
        /*0bdc*/ 	.word	0x00000000
        /*0be0*/ 	.short	0x0101
        /*0be2*/ 	.byte	0x25
	.zero		1


	//   ....[174]....
        /*0be4*/ 	.word	0x00006160
        /*0be8*/ 	.word	0x00000000
        /*0bec*/ 	.word	0x00000248
        /*0bf0*/ 	.short	0x010a
        /*0bf2*/ 	.byte	0xff
	.zero		1


	//   ....[175]....
        /*0bf4*/ 	.word	0x00006450
        /*0bf8*/ 	.word	0x00000000
        /*0bfc*/ 	.word	0x00000260
        /*0c00*/ 	.short	0x010a
        /*0c02*/ 	.byte	0xff
	.zero		1


	//   ....[176]....
        /*0c04*/ 	.word	0x00006560
        /*0c08*/ 	.word	0x00000000
        /*0c0c*/ 	.word	0x00000000
        /*0c10*/ 	.short	0x0101
        /*0c12*/ 	.byte	0xff
	.zero		1


	//   ....[177]....
        /*0c14*/ 	.word	0x00006f30
        /*0c18*/ 	.word	0x000000ff
        /*0c1c*/ 	.word	0x00000240
        /*0c20*/ 	.short	0x010a
        /*0c22*/ 	.byte	0x2b
	.zero		1


	//   ....[178]....
        /*0c24*/ 	.word	0x00006f40
        /*0c28*/ 	.word	0x000000dc
        /*0c2c*/ 	.word	0x00000280
        /*0c30*/ 	.short	0x010a
        /*0c32*/ 	.byte	0xff
	.zero		1


	//   ....[179]....
        /*0c34*/ 	.word	0x00007110
        /*0c38*/ 	.word	0x000000ff
        /*0c3c*/ 	.word	0x00000240
        /*0c40*/ 	.short	0x010a
        /*0c42*/ 	.byte	0x2b
	.zero		1


	//   ....[180]....
        /*0c44*/ 	.word	0x00007230
        /*0c48*/ 	.word	0x000000ff
        /*0c4c*/ 	.word	0x00000000
        /*0c50*/ 	.short	0x0101
        /*0c52*/ 	.byte	0x04
	.zero		1


	//   ....[181]....
        /*0c54*/ 	.word	0x000072a0
        /*0c58*/ 	.word	0x000000dc
        /*0c5c*/ 	.word	0x00000280
        /*0c60*/ 	.short	0x010a
        /*0c62*/ 	.byte	0xff
	.zero		1


	//   ....[182]....
        /*0c64*/ 	.word	0x00008290
        /*0c68*/ 	.word	0x000000dc
        /*0c6c*/ 	.word	0x00000000
        /*0c70*/ 	.short	0x0101
        /*0c72*/ 	.byte	0xff
	.zero		1


	//   ....[183]....
        /*0c74*/ 	.word	0x00009410
        /*0c78*/ 	.word	0x00000003
        /*0c7c*/ 	.word	0x000002d0
        /*0c80*/ 	.short	0x010a
        /*0c82*/ 	.byte	0xff
	.zero		1


	//   ....[184]....
        /*0c84*/ 	.word	0x00009470
        /*0c88*/ 	.word	0x00000002
        /*0c8c*/ 	.word	0x00000120
        /*0c90*/ 	.short	0x010a
        /*0c92*/ 	.byte	0xff
	.zero		1


	//   ....[185]....
        /*0c94*/ 	.word	0x000094d0
        /*0c98*/ 	.word	0x00000002
        /*0c9c*/ 	.word	0x00000120
        /*0ca0*/ 	.short	0x010a
        /*0ca2*/ 	.byte	0xff
	.zero		1


	//   ....[186]....
        /*0ca4*/ 	.word	0x00009520
        /*0ca8*/ 	.word	0x00000002
        /*0cac*/ 	.word	0x00000260
        /*0cb0*/ 	.short	0x010a
        /*0cb2*/ 	.byte	0xff
	.zero		1


	//   ....[187]....
        /*0cb4*/ 	.word	0x00009580
        /*0cb8*/ 	.word	0x00000000
        /*0cbc*/ 	.word	0x00000000
        /*0cc0*/ 	.short	0x010a
        /*0cc2*/ 	.byte	0xff
	.zero		1


	//   ....[188]....
        /*0cc4*/ 	.word	0x000095e0
        /*0cc8*/ 	.word	0x00000000
        /*0ccc*/ 	.word	0x00000000
        /*0cd0*/ 	.short	0x010a
        /*0cd2*/ 	.byte	0xff
	.zero		1


	//   ....[189]....
        /*0cd4*/ 	.word	0x00009640
        /*0cd8*/ 	.word	0x00000000
        /*0cdc*/ 	.word	0x00000000
        /*0ce0*/ 	.short	0x010a
        /*0ce2*/ 	.byte	0xff
	.zero		1


	//   ....[190]....
        /*0ce4*/ 	.word	0x000096a0
        /*0ce8*/ 	.word	0x00000000
        /*0cec*/ 	.word	0x00000000
        /*0cf0*/ 	.short	0x010a
        /*0cf2*/ 	.byte	0xff
	.zero		1


	//   ....[191]....
        /*0cf4*/ 	.word	0x00009700
        /*0cf8*/ 	.word	0x00000000
        /*0cfc*/ 	.word	0x00000000
        /*0d00*/ 	.short	0x010a
        /*0d02*/ 	.byte	0xff
	.zero		1


	//   ....[192]....
        /*0d04*/ 	.word	0x00009760
        /*0d08*/ 	.word	0x00000000
        /*0d0c*/ 	.word	0x00000000
        /*0d10*/ 	.short	0x010a
        /*0d12*/ 	.byte	0xff
	.zero		1


	//   ....[193]....
        /*0d14*/ 	.word	0x000097c0
        /*0d18*/ 	.word	0x00000000
        /*0d1c*/ 	.word	0x00000000
        /*0d20*/ 	.short	0x010a
        /*0d22*/ 	.byte	0xff
	.zero		1


	//   ....[194]....
        /*0d24*/ 	.word	0x00009820
        /*0d28*/ 	.word	0x00000000
        /*0d2c*/ 	.word	0x00000000
        /*0d30*/ 	.short	0x010a
        /*0d32*/ 	.byte	0xff
	.zero		1


	//   ....[195]....
        /*0d34*/ 	.word	0x00009880
        /*0d38*/ 	.word	0x00000000
        /*0d3c*/ 	.word	0x00000000
        /*0d40*/ 	.short	0x010a
        /*0d42*/ 	.byte	0xff
	.zero		1


	//   ....[196]....
        /*0d44*/ 	.word	0x000098e0
        /*0d48*/ 	.word	0x00000000
        /*0d4c*/ 	.word	0x00000000
        /*0d50*/ 	.short	0x010a
        /*0d52*/ 	.byte	0xff
	.zero		1


	//   ....[197]....
        /*0d54*/ 	.word	0x00009940
        /*0d58*/ 	.word	0x00000000
        /*0d5c*/ 	.word	0x00000000
        /*0d60*/ 	.short	0x010a
        /*0d62*/ 	.byte	0xff
	.zero		1


	//   ....[198]....
        /*0d64*/ 	.word	0x000099a0
        /*0d68*/ 	.word	0x00000000
        /*0d6c*/ 	.word	0x00000000
        /*0d70*/ 	.short	0x010a
        /*0d72*/ 	.byte	0xff
	.zero		1


	//   ....[199]....
        /*0d74*/ 	.word	0x00009a00
        /*0d78*/ 	.word	0x00000000
        /*0d7c*/ 	.word	0x00000000
        /*0d80*/ 	.short	0x010a
        /*0d82*/ 	.byte	0xff
	.zero		1


	//   ....[200]....
        /*0d84*/ 	.word	0x00009a60
        /*0d88*/ 	.word	0x00000000
        /*0d8c*/ 	.word	0x00000000
        /*0d90*/ 	.short	0x010a
        /*0d92*/ 	.byte	0xff
	.zero		1


	//   ....[201]....
        /*0d94*/ 	.word	0x00009ac0
        /*0d98*/ 	.word	0x00000000
        /*0d9c*/ 	.word	0x00000000
        /*0da0*/ 	.short	0x010a
        /*0da2*/ 	.byte	0xff
	.zero		1


	//   ....[202]....
        /*0da4*/ 	.word	0x00009b20
        /*0da8*/ 	.word	0x00000000
        /*0dac*/ 	.word	0x00000000
        /*0db0*/ 	.short	0x010a
        /*0db2*/ 	.byte	0xff
	.zero		1


	//   ....[203]....
        /*0db4*/ 	.word	0x00009b80
        /*0db8*/ 	.word	0x00000000
        /*0dbc*/ 	.word	0x00000000
        /*0dc0*/ 	.short	0x010a
        /*0dc2*/ 	.byte	0xff
	.zero		1


	//   ....[204]....
        /*0dc4*/ 	.word	0x00009be0
        /*0dc8*/ 	.word	0x00000000
        /*0dcc*/ 	.word	0x00000000
        /*0dd0*/ 	.short	0x010a
        /*0dd2*/ 	.byte	0xff
	.zero		1


	//   ....[205]....
        /*0dd4*/ 	.word	0x00009c40
        /*0dd8*/ 	.word	0x00000000
        /*0ddc*/ 	.word	0x00000000
        /*0de0*/ 	.short	0x010a
        /*0de2*/ 	.byte	0xff
	.zero		1


	//   ....[206]....
        /*0de4*/ 	.word	0x00009ca0
        /*0de8*/ 	.word	0x00000000
        /*0dec*/ 	.word	0x00000000
        /*0df0*/ 	.short	0x010a
        /*0df2*/ 	.byte	0xff
	.zero		1


	//   ....[207]....
        /*0df4*/ 	.word	0x00009d00
        /*0df8*/ 	.word	0x00000000
        /*0dfc*/ 	.word	0x00000000
        /*0e00*/ 	.short	0x010a
        /*0e02*/ 	.byte	0xff
	.zero		1


	//   ....[208]....
        /*0e04*/ 	.word	0x00009d60
        /*0e08*/ 	.word	0x00000000
        /*0e0c*/ 	.word	0x00000000
        /*0e10*/ 	.short	0x010a
        /*0e12*/ 	.byte	0xff
	.zero		1


	//   ....[209]....
        /*0e14*/ 	.word	0x00009dc0
        /*0e18*/ 	.word	0x00000000
        /*0e1c*/ 	.word	0x00000000
        /*0e20*/ 	.short	0x010a
        /*0e22*/ 	.byte	0xff
	.zero		1


	//   ....[210]....
        /*0e24*/ 	.word	0x00009e20
        /*0e28*/ 	.word	0x00000000
        /*0e2c*/ 	.word	0x00000000
        /*0e30*/ 	.short	0x010a
        /*0e32*/ 	.byte	0xff
	.zero		1


	//   ....[211]....
        /*0e34*/ 	.word	0x00009e80
        /*0e38*/ 	.word	0x00000000
        /*0e3c*/ 	.word	0x00000000
        /*0e40*/ 	.short	0x010a
        /*0e42*/ 	.byte	0xff
	.zero		1


	//   ....[212]....
        /*0e44*/ 	.word	0x00009ee0
        /*0e48*/ 	.word	0x00000000
        /*0e4c*/ 	.word	0x00000000
        /*0e50*/ 	.short	0x010a
        /*0e52*/ 	.byte	0xff
	.zero		1


	//   ....[213]....
        /*0e54*/ 	.word	0x00009f40
        /*0e58*/ 	.word	0x00000000
        /*0e5c*/ 	.word	0x00000000
        /*0e60*/ 	.short	0x010a
        /*0e62*/ 	.byte	0xff
	.zero		1


	//   ....[214]....
        /*0e64*/ 	.word	0x00009fa0
        /*0e68*/ 	.word	0x00000000
        /*0e6c*/ 	.word	0x00000000
        /*0e70*/ 	.short	0x010a
        /*0e72*/ 	.byte	0xff
	.zero		1


	//   ....[215]....
        /*0e74*/ 	.word	0x0000a000
        /*0e78*/ 	.word	0x00000000
        /*0e7c*/ 	.word	0x00000000
        /*0e80*/ 	.short	0x010a
        /*0e82*/ 	.byte	0xff
	.zero		1


	//   ....[216]....
        /*0e84*/ 	.word	0x0000a060
        /*0e88*/ 	.word	0x00000000
        /*0e8c*/ 	.word	0x00000000
        /*0e90*/ 	.short	0x010a
        /*0e92*/ 	.byte	0xff
	.zero		1


	//   ....[217]....
        /*0e94*/ 	.word	0x0000a0c0
        /*0e98*/ 	.word	0x00000000
        /*0e9c*/ 	.word	0x00000000
        /*0ea0*/ 	.short	0x010a
        /*0ea2*/ 	.byte	0xff
	.zero		1


	//   ....[218]....
        /*0ea4*/ 	.word	0x0000a120
        /*0ea8*/ 	.word	0x00000000
        /*0eac*/ 	.word	0x00000000
        /*0eb0*/ 	.short	0x010a
        /*0eb2*/ 	.byte	0xff
	.zero		1


	//   ....[219]....
        /*0eb4*/ 	.word	0x0000a180
        /*0eb8*/ 	.word	0x00000000
        /*0ebc*/ 	.word	0x00000000
        /*0ec0*/ 	.short	0x010a
        /*0ec2*/ 	.byte	0xff
	.zero		1


	//   ....[220]....
        /*0ec4*/ 	.word	0x0000a1e0
        /*0ec8*/ 	.word	0x00000000
        /*0ecc*/ 	.word	0x00000000
        /*0ed0*/ 	.short	0x010a
        /*0ed2*/ 	.byte	0xff
	.zero		1


	//   ....[221]....
        /*0ed4*/ 	.word	0x0000a240
        /*0ed8*/ 	.word	0x00000000
        /*0edc*/ 	.word	0x00000000
        /*0ee0*/ 	.short	0x010a
        /*0ee2*/ 	.byte	0xff
	.zero		1


	//   ....[222]....
        /*0ee4*/ 	.word	0x0000a290
        /*0ee8*/ 	.word	0x00000000
        /*0eec*/ 	.word	0x000002c0
        /*0ef0*/ 	.short	0x010a
        /*0ef2*/ 	.byte	0xff
	.zero		1


	//   ....[223]....
        /*0ef4*/ 	.word	0x0000a2f0
        /*0ef8*/ 	.word	0x00000000
        /*0efc*/ 	.word	0x00000270
        /*0f00*/ 	.short	0x010a
        /*0f02*/ 	.byte	0xff
	.zero		1


	//   ....[224]....
        /*0f04*/ 	.word	0x0000a340
        /*0f08*/ 	.word	0x00000000
        /*0f0c*/ 	.word	0x00000260
        /*0f10*/ 	.short	0x010a
        /*0f12*/ 	.byte	0xff
	.zero		1


	//   ....[225]....
        /*0f14*/ 	.word	0x0000a3a0
        /*0f18*/ 	.word	0x00000000
        /*0f1c*/ 	.word	0x00000270
        /*0f20*/ 	.short	0x010a
        /*0f22*/ 	.byte	0xff
	.zero		1


	//   ....[226]....
        /*0f24*/ 	.word	0x0000a400
        /*0f28*/ 	.word	0x00000004
        /*0f2c*/ 	.word	0x00000008
        /*0f30*/ 	.short	0x010a
        /*0f32*/ 	.byte	0xff
	.zero		1


	//   ....[227]....
        /*0f34*/ 	.word	0x0000a4e0
        /*0f38*/ 	.word	0x00000002
        /*0f3c*/ 	.word	0x00000008
        /*0f40*/ 	.short	0x010a
        /*0f42*/ 	.byte	0xff
	.zero		1


	//   ....[228]....
        /*0f44*/ 	.word	0x0000a530
        /*0f48*/ 	.word	0x00000000
        /*0f4c*/ 	.word	0x00000260
        /*0f50*/ 	.short	0x010a
        /*0f52*/ 	.byte	0xff
	.zero		1


	//   ....[229]....
        /*0f54*/ 	.word	0x0000a590
        /*0f58*/ 	.word	0x00000000
        /*0f5c*/ 	.word	0x000002a0
        /*0f60*/ 	.short	0x010a
        /*0f62*/ 	.byte	0xff
	.zero		1


	//   ....[230]....
        /*0f64*/ 	.word	0x0000a5f0
        /*0f68*/ 	.word	0x00000000
        /*0f6c*/ 	.word	0x00000000
        /*0f70*/ 	.short	0x010a
        /*0f72*/ 	.byte	0xff
	.zero		1


	//   ....[231]....
        /*0f74*/ 	.word	0x0000a650
        /*0f78*/ 	.word	0x00000000
        /*0f7c*/ 	.word	0x00000000
        /*0f80*/ 	.short	0x010a
        /*0f82*/ 	.byte	0xff
	.zero		1


	//   ....[232]....
        /*0f84*/ 	.word	0x0000a6b0
        /*0f88*/ 	.word	0x00000000
        /*0f8c*/ 	.word	0x00000000
        /*0f90*/ 	.short	0x010a
        /*0f92*/ 	.byte	0xff
	.zero		1


	//   ....[233]....
        /*0f94*/ 	.word	0x0000a710
        /*0f98*/ 	.word	0x00000000
        /*0f9c*/ 	.word	0x00000000
        /*0fa0*/ 	.short	0x010a
        /*0fa2*/ 	.byte	0xff
	.zero		1


	//   ....[234]....
        /*0fa4*/ 	.word	0x0000a770
        /*0fa8*/ 	.word	0x00000000
        /*0fac*/ 	.word	0x000002e0
        /*0fb0*/ 	.short	0x010a
        /*0fb2*/ 	.byte	0xff
	.zero		1


	//   ....[235]....
        /*0fb4*/ 	.word	0x0000a7c0
        /*0fb8*/ 	.word	0x00000000
        /*0fbc*/ 	.word	0x00000260
        /*0fc0*/ 	.short	0x010a
        /*0fc2*/ 	.byte	0xff
	.zero		1


	//   ....[236]....
        /*0fc4*/ 	.word	0x0000a820
        /*0fc8*/ 	.word	0x00000000
        /*0fcc*/ 	.word	0x00000258
        /*0fd0*/ 	.short	0x010a
        /*0fd2*/ 	.byte	0xff
	.zero		1


	//   ....[237]....
        /*0fd4*/ 	.word	0x0000a880
        /*0fd8*/ 	.word	0x00000003
        /*0fdc*/ 	.word	0x00000248
        /*0fe0*/ 	.short	0x010a
        /*0fe2*/ 	.byte	0xff
	.zero		1


	//   ....[238]....
        /*0fe4*/ 	.word	0x0000a8d0
        /*0fe8*/ 	.word	0x00000000
        /*0fec*/ 	.word	0x00000260
        /*0ff0*/ 	.short	0x010a
        /*0ff2*/ 	.byte	0xff
	.zero		1


	//   ....[239]....
        /*0ff4*/ 	.word	0x0000a930
        /*0ff8*/ 	.word	0x00000000
        /*0ffc*/ 	.word	0x00000240
        /*1000*/ 	.short	0x010a
        /*1002*/ 	.byte	0xff
	.zero		1


	//   ....[240]....
        /*1004*/ 	.word	0x0000a980
        /*1008*/ 	.word	0x000000dc
        /*100c*/ 	.word	0x00000280
        /*1010*/ 	.short	0x010a
        /*1012*/ 	.byte	0xff
	.zero		1


	//----- nvinfo : EIATTR_NUM_MBARRIERS
	.align		4
.L_47:
        /*1014*/ 	.byte	0x03, 0x38
        /*1016*/ 	.short	0x005d


	//----- nvinfo : EIATTR_EXIT_INSTR_OFFSETS
	.align		4
        /*1018*/ 	.byte	0x04, 0x1c
        /*101a*/ 	.short	(.L_49 - .L_48)


	//   ....[0]....
.L_48:
        /*101c*/ 	.word	0x00003e00


	//   ....[1]....
        /*1020*/ 	.word	0x00004300


	//   ....[2]....
        /*1024*/ 	.word	0x00004360


	//   ....[3]....
        /*1028*/ 	.word	0x00005590


	//   ....[4]....
        /*102c*/ 	.word	0x00006190


	//   ....[5]....
        /*1030*/ 	.word	0x000061d0


	//   ....[6]....
        /*1034*/ 	.word	0x00009400


	//----- nvinfo : EIATTR_MAX_THREADS
	.align		4
.L_49:
        /*1038*/ 	.byte	0x04, 0x05
        /*103a*/ 	.short	(.L_51 - .L_50)
.L_50:
        /*103c*/ 	.word	0x00000100
        /*1040*/ 	.word	0x00000001
        /*1044*/ 	.word	0x00000001


	//----- nvinfo : EIATTR_CRS_STACK_SIZE
	.align		4
.L_51:
        /*1048*/ 	.byte	0x04, 0x1e
        /*104a*/ 	.short	(.L_53 - .L_52)
.L_52:
        /*104c*/ 	.word	0x00000000


	//----- nvinfo : EIATTR_CBANK_PARAM_SIZE
	.align		4
.L_53:
        /*1050*/ 	.byte	0x03, 0x19
        /*1052*/ 	.short	0x0800


	//----- nvinfo : EIATTR_PARAM_CBANK
	.align		4
        /*1054*/ 	.byte	0x04, 0x0a
        /*1056*/ 	.short	(.L_55 - .L_54)
	.align		4
.L_54:
        /*1058*/ 	.word	index@(.nv.constant0._ZN7cutlass13device_kernelINS_4gemm6kernel13GemmUniversalIN4cute5tupleIJiiiiEEENS1_10collective13CollectiveMmaINS1_35MainloopSm100TmaUmmaWarpSpecializedILi36ELi2ELi4ENS5_IJNS4_1CILi2EEENSA_ILi1EEESC_EEEEENS5_IJNSA_ILi256EEENSA_ILi96EEENSA_ILi32EEEEEEaNS5_IJlSC_lEEEaSJ_NS4_8TiledMMAINS4_8MMA_AtomIJNS4_21SM100_MMA_S8_2x1SM_SSIaaiLi256ELi96ELNS4_4UMMA5MajorE0ELSO_0ELNSN_8SaturateE0EEEEEENS4_6LayoutINS5_IJSC_SC_SC_EEENS5_IJNSA_ILi0EEESU_SU_EEEEENS5_IJNS4_10UnderscoreESX_SX_EEEEENS4_18SM100_TMA_2SM_LOADENS4_14ComposedLayoutINS4_7SwizzleILi1ELi4ELi3EEENS4_18smem_ptr_flag_bitsILi8EEENSS_INS5_IJNSA_ILi8EEESH_EEENS5_IJSH_SC_EEEEEEEvNS4_8identityES10_S1A_vS1B_EENS_8epilogue10collective18CollectiveEpilogueINS1D_23Sm100TmaWarpSpecializedILi1ELi1ELi96ELb0ELb0EEEJNS5_IJNSA_ILi128EEESG_SH_EEENS5_IJNSS_IS1I_SC_EENSS_ISG_SC_EEEEEaSJ_aSJ_NS1D_6fusion15FusionCallbacksIS1H_NS1N_17LinearCombinationIaiaiLNS_15FloatRoundStyleE2EEES1J_S1M_JEEENS4_5SM1004TMEM4LOAD26SM100_TMEM_LOAD_32dp32b32xENS4_13SM90_TMA_LOADES1A_NS4_39AutoVectorizingCopyWithAssumedAlignmentILi128EEENS4_14SM90_TMA_STOREES1A_S1Z_S1Z_EEEvvEEEEvNT_6ParamsE)
        /*105c*/ 	.short	0x0380
        /*105e*/ 	.short	0x0800


	//----- nvinfo : EIATTR_SW_WAR
	.align		4
.L_55:
        /*1060*/ 	.byte	0x04, 0x36
        /*1062*/ 	.short	(.L_57 - .L_56)
.L_56:
        /*1064*/ 	.word	0x00000008
.L_57:


//--------------------- .nv.callgraph             --------------------------
	.section	.nv.callgraph,"",@"SHT_CUDA_CALLGRAPH"
	.align	4
	.sectionentsize	8
	.align		4
        /*0000*/ 	.word	0x00000000
	.align		4
        /*0004*/ 	.word	0xffffffff
	.align		4
        /*0008*/ 	.word	index@(_ZN7cutlass13device_kernelINS_4gemm6kernel13GemmUniversalIN4cute5tupleIJiiiiEEENS1_10collective13CollectiveMmaINS1_35MainloopSm100TmaUmmaWarpSpecializedILi36ELi2ELi4ENS5_IJNS4_1CILi2EEENSA_ILi1EEESC_EEEEENS5_IJNSA_ILi256EEENSA_ILi96EEENSA_ILi32EEEEEEaNS5_IJlSC_lEEEaSJ_NS4_8TiledMMAINS4_8MMA_AtomIJNS4_21SM100_MMA_S8_2x1SM_SSIaaiLi256ELi96ELNS4_4UMMA5MajorE0ELSO_0ELNSN_8SaturateE0EEEEEENS4_6LayoutINS5_IJSC_SC_SC_EEENS5_IJNSA_ILi0EEESU_SU_EEEEENS5_IJNS4_10UnderscoreESX_SX_EEEEENS4_18SM100_TMA_2SM_LOADENS4_14ComposedLayoutINS4_7SwizzleILi1ELi4ELi3EEENS4_18smem_ptr_flag_bitsILi8EEENSS_INS5_IJNSA_ILi8EEESH_EEENS5_IJSH_SC_EEEEEEEvNS4_8identityES10_S1A_vS1B_EENS_8epilogue10collective18CollectiveEpilogueINS1D_23Sm100TmaWarpSpecializedILi1ELi1ELi96ELb0ELb0EEEJNS5_IJNSA_ILi128EEESG_SH_EEENS5_IJNSS_IS1I_SC_EENSS_ISG_SC_EEEEEaSJ_aSJ_NS1D_6fusion15FusionCallbacksIS1H_NS1N_17LinearCombinationIaiaiLNS_15FloatRoundStyleE2EEES1J_S1M_JEEENS4_5SM1004TMEM4LOAD26SM100_TMEM_LOAD_32dp32b32xENS4_13SM90_TMA_LOADES1A_NS4_39AutoVectorizingCopyWithAssumedAlignmentILi128EEENS4_14SM90_TMA_STOREES1A_S1Z_S1Z_EEEvvEEEEvNT_6ParamsE)
	.align		4
        /*000c*/ 	.word	index@(__assertfail)
	.align		4
        /*0010*/ 	.word	0x00000000
	.align		4
        /*0014*/ 	.word	0xfffffffe
	.align		4
        /*0018*/ 	.word	0x00000000
	.align		4
        /*001c*/ 	.word	0xfffffffd
	.align		4
        /*0020*/ 	.word	0x00000000
	.align		4
        /*0024*/ 	.word	0xfffffffc


//--------------------- .nv.constant4             --------------------------
	.section	.nv.constant4,"a",@progbits
	.align	8
	.align		8
.nv.constant4:
        /*0000*/ 	.dword	__assertfail
	.align		8
        /*0008*/ 	.dword	__unnamed_1
	.align		8
        /*0010*/ 	.dword	__unnamed_2
	.align		8
        /*0018*/ 	.dword	_ZN40_INTERNAL_b86fc6a7_4_k_cu_6f06ffb3_250084cuda3std3__45__cpo5beginE
	.align		8
        /*0020*/ 	.dword	_ZN40_INTERNAL_b86fc6a7_4_k_cu_6f06ffb3_250084cuda3std3__45__cpo3endE
	.align		8
        /*0028*/ 	.dword	_ZN40_INTERNAL_b86fc6a7_4_k_cu_6f06ffb3_250084cuda3std3__45__cpo6cbeginE
	.align		8
        /*0030*/ 	.dword	_ZN40_INTERNAL_b86fc6a7_4_k_cu_6f06ffb3_250084cuda3std3__45__cpo4cendE
	.align		8
        /*0038*/ 	.dword	_ZN40_INTERNAL_b86fc6a7_4_k_cu_6f06ffb3_250084cuda3std3__442_GLOBAL__N__b86fc6a7_4_k_cu_6f06ffb3_250086ignoreE
	.align		8
        /*0040*/ 	.dword	_ZN40_INTERNAL_b86fc6a7_4_k_cu_6f06ffb3_250084cuda3std3__419piecewise_constructE
	.align		8
        /*0048*/ 	.dword	_ZN40_INTERNAL_b86fc6a7_4_k_cu_6f06ffb3_250084cuda3std3__48in_placeE
	.align		8
        /*0050*/ 	.dword	_ZN40_INTERNAL_b86fc6a7_4_k_cu_6f06ffb3_250084cuda3std6ranges3__45__cpo4swapE
	.align		8
        /*0058*/ 	.dword	_ZN40_INTERNAL_b86fc6a7_4_k_cu_6f06ffb3_250084cuda3std6ranges3__45__cpo9iter_moveE
	.align		8
        /*0060*/ 	.dword	_ZN40_INTERNAL_b86fc6a7_4_k_cu_6f06ffb3_250084cute7productE
	.align		8
        /*0068*/ 	.dword	_ZN40_INTERNAL_b86fc6a7_4_k_cu_6f06ffb3_250084cute1_E
	.align		8
        /*0070*/ 	.dword	$str$25
	.align		8
        /*0078*/ 	.dword	$str$26
	.align		8
        /*0080*/ 	.dword	$str$27
	.align		8
        /*0088*/ 	.dword	$str$28


//--------------------- .text._ZN7cutlass13device_kernelINS_4gemm6kernel13GemmUniversalIN4cute5tupleIJiiiiEEENS1_10collective13CollectiveMmaINS1_35MainloopSm100TmaUmmaWarpSpecializedILi36ELi2ELi4ENS5_IJNS4_1CILi2EEENSA_ILi1EEESC_EEEEENS5_IJNSA_ILi256EEENSA_ILi96EEENSA_ILi32EEEEEEaNS5_IJlSC_lEEEaSJ_NS4_8TiledMMAINS4_8MMA_AtomIJNS4_21SM100_MMA_S8_2x1SM_SSIaaiLi256ELi96ELNS4_4UMMA5MajorE0ELSO_0ELNSN_8SaturateE0EEEEEENS4_6LayoutINS5_IJSC_SC_SC_EEENS5_IJNSA_ILi0EEESU_SU_EEEEENS5_IJNS4_10UnderscoreESX_SX_EEEEENS4_18SM100_TMA_2SM_LOADENS4_14ComposedLayoutINS4_7SwizzleILi1ELi4ELi3EEENS4_18smem_ptr_flag_bitsILi8EEENSS_INS5_IJNSA_ILi8EEESH_EEENS5_IJSH_SC_EEEEEEEvNS4_8identityES10_S1A_vS1B_EENS_8epilogue10collective18CollectiveEpilogueINS1D_23Sm100TmaWarpSpecializedILi1ELi1ELi96ELb0ELb0EEEJNS5_IJNSA_ILi128EEESG_SH_EEENS5_IJNSS_IS1I_SC_EENSS_ISG_SC_EEEEEaSJ_aSJ_NS1D_6fusion15FusionCallbacksIS1H_NS1N_17LinearCombinationIaiaiLNS_15FloatRoundStyleE2EEES1J_S1M_JEEENS4_5SM1004TMEM4LOAD26SM100_TMEM_LOAD_32dp32b32xENS4_13SM90_TMA_LOADES1A_NS4_39AutoVectorizingCopyWithAssumedAlignmentILi128EEENS4_14SM90_TMA_STOREES1A_S1Z_S1Z_EEEvvEEEEvNT_6ParamsE --------------------------
	.section	.text._ZN7cutlass13device_kernelINS_4gemm6kernel13GemmUniversalIN4cute5tupleIJiiiiEEENS1_10collective13CollectiveMmaINS1_35MainloopSm100TmaUmmaWarpSpecializedILi36ELi2ELi4ENS5_IJNS4_1CILi2EEENSA_ILi1EEESC_EEEEENS5_IJNSA_ILi256EEENSA_ILi96EEENSA_ILi32EEEEEEaNS5_IJlSC_lEEEaSJ_NS4_8TiledMMAINS4_8MMA_AtomIJNS4_21SM100_MMA_S8_2x1SM_SSIaaiLi256ELi96ELNS4_4UMMA5MajorE0ELSO_0ELNSN_8SaturateE0EEEEEENS4_6LayoutINS5_IJSC_SC_SC_EEENS5_IJNSA_ILi0EEESU_SU_EEEEENS5_IJNS4_10UnderscoreESX_SX_EEEEENS4_18SM100_TMA_2SM_LOADENS4_14ComposedLayoutINS4_7SwizzleILi1ELi4ELi3EEENS4_18smem_ptr_flag_bitsILi8EEENSS_INS5_IJNSA_ILi8EEESH_EEENS5_IJSH_SC_EEEEEEEvNS4_8identityES10_S1A_vS1B_EENS_8epilogue10collective18CollectiveEpilogueINS1D_23Sm100TmaWarpSpecializedILi1ELi1ELi96ELb0ELb0EEEJNS5_IJNSA_ILi128EEESG_SH_EEENS5_IJNSS_IS1I_SC_EENSS_ISG_SC_EEEEEaSJ_aSJ_NS1D_6fusion15FusionCallbacksIS1H_NS1N_17LinearCombinationIaiaiLNS_15FloatRoundStyleE2EEES1J_S1M_JEEENS4_5SM1004TMEM4LOAD26SM100_TMEM_LOAD_32dp32b32xENS4_13SM90_TMA_LOADES1A_NS4_39AutoVectorizingCopyWithAssumedAlignmentILi128EEENS4_14SM90_TMA_STOREES1A_S1Z_S1Z_EEEvvEEEEvNT_6ParamsE,"ax",@progbits
	.align	128
.text._ZN7cutlass13device_kernelINS_4gemm6kernel13GemmUniversalIN4cute5tupleIJiiiiEEENS1_10collective13CollectiveMmaINS1_35MainloopSm100TmaUmmaWarpSpecializedILi36ELi2ELi4ENS5_IJNS4_1CILi2EEENSA_ILi1EEESC_EEEEENS5_IJNSA_ILi256EEENSA_ILi96EEENSA_ILi32EEEEEEaNS5_IJlSC_lEEEaSJ_NS4_8TiledMMAINS4_8MMA_AtomIJNS4_21SM100_MMA_S8_2x1SM_SSIaaiLi256ELi96ELNS4_4UMMA5MajorE0ELSO_0ELNSN_8SaturateE0EEEEEENS4_6LayoutINS5_IJSC_SC_SC_EEENS5_IJNSA_ILi0EEESU_SU_EEEEENS5_IJNS4_10UnderscoreESX_SX_EEEEENS4_18SM100_TMA_2SM_LOADENS4_14ComposedLayoutINS4_7SwizzleILi1ELi4ELi3EEENS4_18smem_ptr_flag_bitsILi8EEENSS_INS5_IJNSA_ILi8EEESH_EEENS5_IJSH_SC_EEEEEEEvNS4_8identityES10_S1A_vS1B_EENS_8epilogue10collective18CollectiveEpilogueINS1D_23Sm100TmaWarpSpecializedILi1ELi1ELi96ELb0ELb0EEEJNS5_IJNSA_ILi128EEESG_SH_EEENS5_IJNSS_IS1I_SC_EENSS_ISG_SC_EEEEEaSJ_aSJ_NS1D_6fusion15FusionCallbacksIS1H_NS1N_17LinearCombinationIaiaiLNS_15FloatRoundStyleE2EEES1J_S1M_JEEENS4_5SM1004TMEM4LOAD26SM100_TMEM_LOAD_32dp32b32xENS4_13SM90_TMA_LOADES1A_NS4_39AutoVectorizingCopyWithAssumedAlignmentILi128EEENS4_14SM90_TMA_STOREES1A_S1Z_S1Z_EEEvvEEEEvNT_6ParamsE:
        .type           _ZN7cutlass13device_kernelINS_4gemm6kernel13GemmUniversalIN4cute5tupleIJiiiiEEENS1_10collective13CollectiveMmaINS1_35MainloopSm100TmaUmmaWarpSpecializedILi36ELi2ELi4ENS5_IJNS4_1CILi2EEENSA_ILi1EEESC_EEEEENS5_IJNSA_ILi256EEENSA_ILi96EEENSA_ILi32EEEEEEaNS5_IJlSC_lEEEaSJ_NS4_8TiledMMAINS4_8MMA_AtomIJNS4_21SM100_MMA_S8_2x1SM_SSIaaiLi256ELi96ELNS4_4UMMA5MajorE0ELSO_0ELNSN_8SaturateE0EEEEEENS4_6LayoutINS5_IJSC_SC_SC_EEENS5_IJNSA_ILi0EEESU_SU_EEEEENS5_IJNS4_10UnderscoreESX_SX_EEEEENS4_18SM100_TMA_2SM_LOADENS4_14ComposedLayoutINS4_7SwizzleILi1ELi4ELi3EEENS4_18smem_ptr_flag_bitsILi8EEENSS_INS5_IJNSA_ILi8EEESH_EEENS5_IJSH_SC_EEEEEEEvNS4_8identityES10_S1A_vS1B_EENS_8epilogue10collective18CollectiveEpilogueINS1D_23Sm100TmaWarpSpecializedILi1ELi1ELi96ELb0ELb0EEEJNS5_IJNSA_ILi128EEESG_SH_EEENS5_IJNSS_IS1I_SC_EENSS_ISG_SC_EEEEEaSJ_aSJ_NS1D_6fusion15FusionCallbacksIS1H_NS1N_17LinearCombinationIaiaiLNS_15FloatRoundStyleE2EEES1J_S1M_JEEENS4_5SM1004TMEM4LOAD26SM100_TMEM_LOAD_32dp32b32xENS4_13SM90_TMA_LOADES1A_NS4_39AutoVectorizingCopyWithAssumedAlignmentILi128EEENS4_14SM90_TMA_STOREES1A_S1Z_S1Z_EEEvvEEEEvNT_6ParamsE,@function
        .size           _ZN7cutlass13device_kernelINS_4gemm6kernel13GemmUniversalIN4cute5tupleIJiiiiEEENS1_10collective13CollectiveMmaINS1_35MainloopSm100TmaUmmaWarpSpecializedILi36ELi2ELi4ENS5_IJNS4_1CILi2EEENSA_ILi1EEESC_EEEEENS5_IJNSA_ILi256EEENSA_ILi96EEENSA_ILi32EEEEEEaNS5_IJlSC_lEEEaSJ_NS4_8TiledMMAINS4_8MMA_AtomIJNS4_21SM100_MMA_S8_2x1SM_SSIaaiLi256ELi96ELNS4_4UMMA5MajorE0ELSO_0ELNSN_8SaturateE0EEEEEENS4_6LayoutINS5_IJSC_SC_SC_EEENS5_IJNSA_ILi0EEESU_SU_EEEEENS5_IJNS4_10UnderscoreESX_SX_EEEEENS4_18SM100_TMA_2SM_LOADENS4_14ComposedLayoutINS4_7SwizzleILi1ELi4ELi3EEENS4_18smem_ptr_flag_bitsILi8EEENSS_INS5_IJNSA_ILi8EEESH_EEENS5_IJSH_SC_EEEEEEEvNS4_8identityES10_S1A_vS1B_EENS_8epilogue10collective18CollectiveEpilogueINS1D_23Sm100TmaWarpSpecializedILi1ELi1ELi96ELb0ELb0EEEJNS5_IJNSA_ILi128EEESG_SH_EEENS5_IJNSS_IS1I_SC_EENSS_ISG_SC_EEEEEaSJ_aSJ_NS1D_6fusion15FusionCallbacksIS1H_NS1N_17LinearCombinationIaiaiLNS_15FloatRoundStyleE2EEES1J_S1M_JEEENS4_5SM1004TMEM4LOAD26SM100_TMEM_LOAD_32dp32b32xENS4_13SM90_TMA_LOADES1A_NS4_39AutoVectorizingCopyWithAssumedAlignmentILi128EEENS4_14SM90_TMA_STOREES1A_S1Z_S1Z_EEEvvEEEEvNT_6ParamsE,(.L_x_248 - _ZN7cutlass13device_kernelINS_4gemm6kernel13GemmUniversalIN4cute5tupleIJiiiiEEENS1_10collective13CollectiveMmaINS1_35MainloopSm100TmaUmmaWarpSpecializedILi36ELi2ELi4ENS5_IJNS4_1CILi2EEENSA_ILi1EEESC_EEEEENS5_IJNSA_ILi256EEENSA_ILi96EEENSA_ILi32EEEEEEaNS5_IJlSC_lEEEaSJ_NS4_8TiledMMAINS4_8MMA_AtomIJNS4_21SM100_MMA_S8_2x1SM_SSIaaiLi256ELi96ELNS4_4UMMA5MajorE0ELSO_0ELNSN_8SaturateE0EEEEEENS4_6LayoutINS5_IJSC_SC_SC_EEENS5_IJNSA_ILi0EEESU_SU_EEEEENS5_IJNS4_10UnderscoreESX_SX_EEEEENS4_18SM100_TMA_2SM_LOADENS4_14ComposedLayoutINS4_7SwizzleILi1ELi4ELi3EEENS4_18smem_ptr_flag_bitsILi8EEENSS_INS5_IJNSA_ILi8EEESH_EEENS5_IJSH_SC_EEEEEEEvNS4_8identityES10_S1A_vS1B_EENS_8epilogue10collective18CollectiveEpilogueINS1D_23Sm100TmaWarpSpecializedILi1ELi1ELi96ELb0ELb0EEEJNS5_IJNSA_ILi128EEESG_SH_EEENS5_IJNSS_IS1I_SC_EENSS_ISG_SC_EEEEEaSJ_aSJ_NS1D_6fusion15FusionCallbacksIS1H_NS1N_17LinearCombinationIaiaiLNS_15FloatRoundStyleE2EEES1J_S1M_JEEENS4_5SM1004TMEM4LOAD26SM100_TMEM_LOAD_32dp32b32xENS4_13SM90_TMA_LOADES1A_NS4_39AutoVectorizingCopyWithAssumedAlignmentILi128EEENS4_14SM90_TMA_STOREES1A_S1Z_S1Z_EEEvvEEEEvNT_6ParamsE)
        .other          _ZN7cutlass13device_kernelINS_4gemm6kernel13GemmUniversalIN4cute5tupleIJiiiiEEENS1_10collective13CollectiveMmaINS1_35MainloopSm100TmaUmmaWarpSpecializedILi36ELi2ELi4ENS5_IJNS4_1CILi2EEENSA_ILi1EEESC_EEEEENS5_IJNSA_ILi256EEENSA_ILi96EEENSA_ILi32EEEEEEaNS5_IJlSC_lEEEaSJ_NS4_8TiledMMAINS4_8MMA_AtomIJNS4_21SM100_MMA_S8_2x1SM_SSIaaiLi256ELi96ELNS4_4UMMA5MajorE0ELSO_0ELNSN_8SaturateE0EEEEEENS4_6LayoutINS5_IJSC_SC_SC_EEENS5_IJNSA_ILi0EEESU_SU_EEEEENS5_IJNS4_10UnderscoreESX_SX_EEEEENS4_18SM100_TMA_2SM_LOADENS4_14ComposedLayoutINS4_7SwizzleILi1ELi4ELi3EEENS4_18smem_ptr_flag_bitsILi8EEENSS_INS5_IJNSA_ILi8EEESH_EEENS5_IJSH_SC_EEEEEEEvNS4_8identityES10_S1A_vS1B_EENS_8epilogue10collective18CollectiveEpilogueINS1D_23Sm100TmaWarpSpecializedILi1ELi1ELi96ELb0ELb0EEEJNS5_IJNSA_ILi128EEESG_SH_EEENS5_IJNSS_IS1I_SC_EENSS_ISG_SC_EEEEEaSJ_aSJ_NS1D_6fusion15FusionCallbacksIS1H_NS1N_17LinearCombinationIaiaiLNS_15FloatRoundStyleE2EEES1J_S1M_JEEENS4_5SM1004TMEM4LOAD26SM100_TMEM_LOAD_32dp32b32xENS4_13SM90_TMA_LOADES1A_NS4_39AutoVectorizingCopyWithAssumedAlignmentILi128EEENS4_14SM90_TMA_STOREES1A_S1Z_S1Z_EEEvvEEEEvNT_6ParamsE,@"STO_CUDA_ENTRY STV_DEFAULT"
_ZN7cutlass13device_kernelINS_4gemm6kernel13GemmUniversalIN4cute5tupleIJiiiiEEENS1_10collective13CollectiveMmaINS1_35MainloopSm100TmaUmmaWarpSpecializedILi36ELi2ELi4ENS5_IJNS4_1CILi2EEENSA_ILi1EEESC_EEEEENS5_IJNSA_ILi256EEENSA_ILi96EEENSA_ILi32EEEEEEaNS5_IJlSC_lEEEaSJ_NS4_8TiledMMAINS4_8MMA_AtomIJNS4_21SM100_MMA_S8_2x1SM_SSIaaiLi256ELi96ELNS4_4UMMA5MajorE0ELSO_0ELNSN_8SaturateE0EEEEEENS4_6LayoutINS5_IJSC_SC_SC_EEENS5_IJNSA_ILi0EEESU_SU_EEEEENS5_IJNS4_10UnderscoreESX_SX_EEEEENS4_18SM100_TMA_2SM_LOADENS4_14ComposedLayoutINS4_7SwizzleILi1ELi4ELi3EEENS4_18smem_ptr_flag_bitsILi8EEENSS_INS5_IJNSA_ILi8EEESH_EEENS5_IJSH_SC_EEEEEEEvNS4_8identityES10_S1A_vS1B_EENS_8epilogue10collective18CollectiveEpilogueINS1D_23Sm100TmaWarpSpecializedILi1ELi1ELi96ELb0ELb0EEEJNS5_IJNSA_ILi128EEESG_SH_EEENS5_IJNSS_IS1I_SC_EENSS_ISG_SC_EEEEEaSJ_aSJ_NS1D_6fusion15FusionCallbacksIS1H_NS1N_17LinearCombinationIaiaiLNS_15FloatRoundStyleE2EEES1J_S1M_JEEENS4_5SM1004TMEM4LOAD26SM100_TMEM_LOAD_32dp32b32xENS4_13SM90_TMA_LOADES1A_NS4_39AutoVectorizingCopyWithAssumedAlignmentILi128EEENS4_14SM90_TMA_STOREES1A_S1Z_S1Z_EEEvvEEEEvNT_6ParamsE:
[----:B------:R-:W1:Y:S01]  /*0000*/  LDC R1, c[0x0][0x37c] ;  /* 0x0000df00ff017b82 */ /* 0x000e620000000800 */
[----:B------:R-:W2:Y:S01]  /*0010*/  S2R R238, SR_TID.X ;  /* 0x0000000000ee7919 */ /* 0x000ea20000002100 */
[----:B------:R-:W3:Y:S06]  /*0020*/  LDCU.64 UR4, c[0x0][0x890] ;  /* 0x00011200ff0477ac */ /* 0x000eec0008000a00 */
[----:B------:R-:W4:Y:S01]  /*0030*/  S2UR UR37, SR_CgaCtaId ;  /* 0x00000000002579c3 */ /* 0x000f220000008800 */
[----:B------:R-:W-:Y:S02]  /*0040*/  PRMT R234, RZ, 0x7610, R234 ;  /* 0x00007610ffea7816 */ /* 0x000fe400000000ea */
[----:B------:R-:W-:Y:S01]  /*0050*/  ELECT P1, URZ, PT ;  /* 0x0000000000ff782f */ /* 0x000fe20003820000 */
[----:B------:R-:W1:Y:S01]  /*0060*/  LDCU.64 UR40, c[0x0][0x358] ;  /* 0x00006b00ff2877ac */ /* 0x000e620008000a00 */
[----:B---3--:R-:W-:-:S04]  /*0070*/  UISETP.NE.U32.AND UP0, UPT, UR4, URZ, UPT ;  /* 0x000000ff0400728c */ /* 0x008fc8000bf05070 */
[----:B------:R-:W-:Y:S02]  /*0080*/  UISETP.NE.AND.EX UP0, UPT, UR5, URZ, UPT, UP0 ;  /* 0x000000ff0500728c */ /* 0x000fe4000bf05300 */
[----:B----4-:R-:W-:Y:S02]  /*0090*/  ULOP3.LUT UR9, UR37, 0x1, URZ, 0xc0, !UPT ;  /* 0x0000000125097892 */ /* 0x010fe4000f8ec0ff */
[----:B------:R-:W-:Y:S01]  /*00a0*/  ULOP3.LUT UR8, UR37, 0x1, URZ, 0x3c, !UPT ;  /* 0x0000000125087892 */ /* 0x000fe2000f8e3cff */
[----:B--2---:R-:W-:-:S05]  /*00b0*/  SHF.R.U32.HI R241, RZ, 0x5, R238 ;  /* 0x00000005fff17819 */ /* 0x004fca00000116ee */
[----:B------:R-:W2:Y:S02]  /*00c0*/  SHFL.IDX PT, R0, R241, RZ, 0x1f ;  /* 0x00001ffff1007589 */ /* 0x000ea400000e0000 */
[----:B--2---:R-:W-:Y:S01]  /*00d0*/  R2UR UR10, R0 ;  /* 0x00000000000a72ca */ /* 0x004fe200000e0000 */
[----:B-1----:R-:W-:-:S14]  /*00e0*/  BRA.U UP0, `(.L_x_0) ;  /* 0x00000001002c7547 */ /* 0x002fdc000b800000 */
[----:B------:R-:W1:Y:S02]  /*00f0*/  LDCU.64 UR6, c[0x0][0x888] ;  /* 0x00011100ff0677ac */ /* 0x000e640008000a00 */
[----:B-1----:R-:W-:-:S04]  /*0100*/  UISETP.NE.U32.AND UP0, UPT, UR6, URZ, UPT ;  /* 0x000000ff0600728c */ /* 0x002fc8000bf05070 */
[----:B------:R-:W-:-:S09]  /*0110*/  UISETP.NE.AND.EX UP0, UPT, UR7, URZ, UPT, UP0 ;  /* 0x000000ff0700728c */ /* 0x000fd2000bf05300 */
[----:B------:R-:W-:Y:S05]  /*0120*/  BRA.U !UP0, `(.L_x_1) ;  /* 0x0000000108107547 */ /* 0x000fea000b800000 */
[----:B------:R-:W1:Y:S02]  /*0130*/  LDC.64 R110, c[0x0][0x888] ;  /* 0x00022200ff6e7b82 */ /* 0x000e640000000a00 */
[----:B-1----:R1:W5:Y:S01]  /*0140*/  LDG.E R110, desc[UR40][R110.64] ;  /* 0x000000286e6e7981 */ /* 0x002362000c1e1900 */
[----:B------:R-:W-:Y:S01]  /*0150*/  HFMA2 R234, -RZ, RZ, 0, 5.9604644775390625e-08 ;  /* 0x00000001ffea7431 */ /* 0x000fe200000001ff */
[----:B------:R-:W-:Y:S05]  /*0160*/  BRA `(.L_x_0) ;  /* 0x00000000000c7947 */ /* 0x000fea0003800000 */
.L_x_1:
[----:B------:R-:W1:Y:S01]  /*0170*/  LDCU UR6, c[0x0][0x880] ;  /* 0x00011000ff0677ac */ /* 0x000e620008000800 */
[----:B------:R-:W-:Y:S01]  /*0180*/  HFMA2 R234, -RZ, RZ, 0, 5.9604644775390625e-08 ;  /* 0x00000001ffea7431 */ /* 0x000fe200000001ff */
[----:B-1----:R-:W-:-:S07]  /*0190*/  MOV R110, UR6 ;  /* 0x00000006006e7c02 */ /* 0x002fce0008000f00 */
.L_x_0:
[----:B------:R-:W2:Y:S02]  /*01a0*/  LDCU.64 UR6, c[0x0][0x8b0] ;  /* 0x00011600ff0677ac */ /* 0x000ea40008000a00 */
[----:B--2---:R-:W-:-:S04]  /*01b0*/  UISETP.NE.U32.AND UP0, UPT, UR6, URZ, UPT ;  /* 0x000000ff0600728c */ /* 0x004fc8000bf05070 */
[----:B------:R-:W-:-:S09]  /*01c0*/  UISETP.NE.AND.EX UP0, UPT, UR7, URZ, UPT, UP0 ;  /* 0x000000ff0700728c */ /* 0x000fd2000bf05300 */
[----:B------:R-:W-:Y:S05]  /*01d0*/  BRA.U UP0, `(.L_x_2) ;  /* 0x0000000100247547 */ /* 0x000fea000b800000 */
[----:B------:R-:W2:Y:S02]  /*01e0*/  LDCU.64 UR6, c[0x0][0x8a8] ;  /* 0x00011500ff0677ac */ /* 0x000ea40008000a00 */
[----:B--2---:R-:W-:-:S04]  /*01f0*/  UISETP.NE.U32.AND UP0, UPT, UR6, URZ, UPT ;  /* 0x000000ff0600728c */ /* 0x004fc8000bf05070 */
[----:B------:R-:W-:-:S09]  /*0200*/  UISETP.NE.AND.EX UP0, UPT, UR7, URZ, UPT, UP0 ;  /* 0x000000ff0700728c */ /* 0x000fd2000bf05300 */
[----:B------:R-:W-:Y:S05]  /*0210*/  BRA.U !UP0, `(.L_x_3) ;  /* 0x00000001080c7547 */ /* 0x000fea000b800000 */
[----:B------:R-:W2:Y:S02]  /*0220*/  LDC.64 R106, c[0x0][0x8a8] ;  /* 0x00022a00ff6a7b82 */ /* 0x000ea40000000a00 */
[----:B--2---:R2:W5:Y:S01]  /*0230*/  LDG.E R106, desc[UR40][R106.64] ;  /* 0x000000286a6a7981 */ /* 0x004562000c1e1900 */
[----:B------:R-:W-:Y:S05]  /*0240*/  BRA `(.L_x_2) ;  /* 0x0000000000087947 */ /* 0x000fea0003800000 */
.L_x_3:
[----:B------:R-:W2:Y:S02]  /*0250*/  LDCU UR6, c[0x0][0x8a0] ;  /* 0x00011400ff0677ac */ /* 0x000ea40008000800 */
[----:B--2---:R-:W-:Y:S02]  /*0260*/  MOV R106, UR6 ;  /* 0x00000006006a7c02 */ /* 0x004fe40008000f00 */
.L_x_2:
[----:B------:R-:W-:Y:S01]  /*0270*/  IMAD.U32 R0, RZ, RZ, UR10 ;  /* 0x0000000aff007e24 */ /* 0x000fe2000f8e00ff */
[----:B------:R-:W-:Y:S04]  /*0280*/  BSSY.RECONVERGENT B0, `(.L_x_4) ;  /* 0x000000c000007945 */ /* 0x000fe80003800200 */
[C---:B------:R-:W-:Y:S02]  /*0290*/  ISETP.NE.OR P2, PT, R0.reuse, 0x1, !P1 ;  /* 0x000000010000780c */ /* 0x040fe40004f45670 */
[----:B------:R-:W-:-:S11]  /*02a0*/  ISETP.NE.OR P0, PT, R0, 0x3, !P1 ;  /* 0x000000030000780c */ /* 0x000fd60004f05670 */
[----:B------:R-:W-:Y:S05]  /*02b0*/  @P2 BRA `(.L_x_5) ;  /* 0x0000000000202947 */ /* 0x000fea0003800000 */
[----:B------:R-:W3:Y:S02]  /*02c0*/  LDCU.64 UR6, c[0x0][0x348] ;  /* 0x00006900ff0677ac */ /* 0x000ee40008000a00 */
[----:B---3--:R-:W-:Y:S02]  /*02d0*/  UIADD3 UR12, UP1, UPT, UR6, 0x80, URZ ;  /* 0x00000080060c7890 */ /* 0x008fe4000ff3e0ff */
[----:B------:R-:W-:Y:S02]  /*02e0*/  UIADD3 UR6, UP0, UPT, UR6, 0x180, URZ ;  /* 0x0000018006067890 */ /* 0x000fe4000ff1e0ff */
[----:B------:R-:W-:Y:S02]  /*02f0*/  UIADD3.X UR13, UPT, UPT, URZ, UR7, URZ, UP1, !UPT ;  /* 0x00000007ff0d7290 */ /* 0x000fe40008ffe4ff */
[----:B------:R-:W-:-:S07]  /*0300*/  UIADD3.X UR7, UPT, UPT, URZ, UR7, URZ, UP0, !UPT ;  /* 0x00000007ff077290 */ /* 0x000fce00087fe4ff */
[----:B------:R3:W-:Y:S02]  /*0310*/  UTMACCTL.PF [UR12] ;  /* 0x000000000c0079b9 */ /* 0x0007e40008040000 */
[----:B------:R3:W-:Y:S02]  /*0320*/  UTMACCTL.PF [UR6] ;  /* 0x00000000060079b9 */ /* 0x0007e40008040000 */
[----:B---3--:R-:W-:Y:S01]  /*0330*/  NOP ;  /* 0x0000000000007918 */ /* 0x008fe20000000000 */
.L_x_5:
[----:B------:R-:W-:Y:S05]  /*0340*/  BSYNC.RECONVERGENT B0 ;  /* 0x0000000000007941 */ /* 0x000fea0003800200 */
.L_x_4:
[----:B------:R-:W-:Y:S04]  /*0350*/  BSSY.RECONVERGENT B0, `(.L_x_6) ;  /* 0x000000a000007945 */ /* 0x000fe80003800200 */
        /* <DEDUP_REMOVED lines=9> */
.L_x_7:
[----:B------:R-:W-:Y:S05]  /*03f0*/  BSYNC.RECONVERGENT B0 ;  /* 0x0000000000007941 */ /* 0x000fea0003800200 */
.L_x_6:
[----:B------:R-:W3:Y:S01]  /*0400*/  LDCU.64 UR6, c[0x0][0x888] ;  /* 0x00011100ff0677ac */ /* 0x000ee20008000a00 */
[----:B------:R-:W-:Y:S02]  /*0410*/  UISETP.EQ.U32.AND UP1, UPT, UR4, URZ, UPT ;  /* 0x000000ff0400728c */ /* 0x000fe4000bf22070 */
[----:B------:R-:W-:Y:S02]  /*0420*/  UPLOP3.LUT UP5, UPT, UPT, UPT, UPT, 0x80, 0x8 ;  /* 0x000000000008789c */ /* 0x000fe40003faf070 */
[----:B---3--:R-:W-:-:S04]  /*0430*/  UISETP.NE.U32.AND UP0, UPT, UR6, URZ, UPT ;  /* 0x000000ff0600728c */ /* 0x008fc8000bf05070 */
[----:B------:R-:W-:-:S04]  /*0440*/  UISETP.NE.AND.EX UP0, UPT, UR7, URZ, UPT, UP0 ;  /* 0x000000ff0700728c */ /* 0x000fc8000bf05300 */
[----:B------:R-:W-:-:S04]  /*0450*/  UISETP.EQ.OR.EX UP2, UPT, UR5, URZ, !UP0, UP1 ;  /* 0x000000ff0500728c */ /* 0x000fc8000c742710 */
[----:B------:R-:W-:-:S05]  /*0460*/  UP2UR UR44, UPR, URZ, 0x4 ;  /* 0x00000004ff2c7883 */ /* 0x000fca0008000000 */
[----:B------:R-:W-:Y:S07]  /*0470*/  BRA.U !UP2, `(.L_x_8) ;  /* 0x000000010a207547 */ /* 0x000fee000b800000 */
[----:B-----5:R-:W-:Y:S01]  /*0480*/  R2UR UR6, R110 ;  /* 0x000000006e0672ca */ /* 0x020fe200000e0000 */
[----:B------:R-:W-:Y:S02]  /*0490*/  UISETP.NE.U32.AND UP2, UPT, UR4, URZ, UPT ;  /* 0x000000ff0400728c */ /* 0x000fe4000bf45070 */
[----:B------:R-:W-:Y:S02]  /*04a0*/  USEL UR4, URZ, 0xffffffff, UP0 ;  /* 0xffffffffff047887 */ /* 0x000fe40008000000 */
[----:B------:R-:W-:-:S08]  /*04b0*/  UISETP.NE.AND.EX UP2, UPT, UR5, URZ, UPT, UP2 ;  /* 0x000000ff0500728c */ /* 0x000fd0000bf45320 */
[----:B------:R-:W-:-:S04]  /*04c0*/  UISETP.NE.AND UP1, UPT, UR6, URZ, UPT ;  /* 0x000000ff0600728c */ /* 0x000fc8000bf25270 */
[----:B------:R-:W-:-:S04]  /*04d0*/  @!UP2 USEL UR4, URZ, 0xffffffff, UP1 ;  /* 0xffffffffff04a887 */ /* 0x000fc80008800000 */
[----:B------:R-:W-:-:S04]  /*04e0*/  ULOP3.LUT UR4, UR4, 0x1, URZ, 0xc0, !UPT ;  /* 0x0000000104047892 */ /* 0x000fc8000f8ec0ff */
[----:B------:R-:W-:-:S11]  /*04f0*/  UISETP.NE.U32.AND UP5, UPT, UR4, 0x1, UPT ;  /* 0x000000010400788c */ /* 0x000fd6000bfa5070 */
.L_x_8:
[----:B------:R-:W3:Y:S01]  /*0500*/  SHFL.IDX PT, R0, R241, RZ, 0x1f ;  /* 0x00001ffff1007589 */ /* 0x000ee200000e0000 */
[----:B------:R-:W-:-:S04]  /*0510*/  UISETP.NE.AND UP1, UPT, UR10, 0x2, UPT ;  /* 0x000000020a00788c */ /* 0x000fc8000bf25270 */
[----:B------:R-:W-:Y:S02]  /*0520*/  UISETP.EQ.AND UP2, UPT, UR9, URZ, !UP1 ;  /* 0x000000ff0900728c */ /* 0x000fe4000cf42270 */
[----:B------:R-:W-:-:S04]  /*0530*/  USEL UR14, URZ, 0x1, UP1 ;  /* 0x00000001ff0e7887 */ /* 0x000fc80008800000 */
[----:B------:R-:W-:Y:S02]  /*0540*/  PLOP3.LUT P5, PT, P1, PT, UP2, 0x80, 0x8 ;  /* 0x000000000008781c */ /* 0x000fe40000faf028 */
[----:B---3--:R-:W-:-:S13]  /*0550*/  ISETP.NE.AND P0, PT, R0, RZ, PT ;  /* 0x000000ff0000720c */ /* 0x008fda0003f05270 */
[----:B------:R-:W-:Y:S05]  /*0560*/  @P0 BRA `(.L_x_9) ;  /* 0x0000000400500947 */ /* 0x000fea0003800000 */
[----:B------:R-:W-:Y:S01]  /*0570*/  ELECT P0, URZ, PT ;  /* 0x0000000000ff782f */ /* 0x000fe20003800000 */
[----:B------:R-:W-:-:S12]  /*0580*/  BSSY.RECONVERGENT B0, `(.L_x_9) ;  /* 0x0000052000007945 */ /* 0x000fd80003800200 */
[----:B------:R-:W-:Y:S05]  /*0590*/  @!P0 BRA `(.L_x_10) ;  /* 0x0000000400408947 */ /* 0x000fea0003800000 */
[----:B------:R-:W-:Y:S01]  /*05a0*/  UMOV UR5, 0x400 ;  /* 0x0000040000057882 */ /* 0x000fe20000000000 */
[----:B------:R-:W-:Y:S01]  /*05b0*/  UMOV UR4, 0x1 ;  /* 0x0000000100047882 */ /* 0x000fe20000000000 */
[----:B------:R-:W-:Y:S02]  /*05c0*/  ULEA UR5, UR37, UR5, 0x18 ;  /* 0x0000000525057291 */ /* 0x000fe4000f8ec0ff */
[----:B------:R-:W-:-:S04]  /*05d0*/  UIADD3 UR6, UPT, UPT, -UR4, 0x100000, URZ ;  /* 0x0010000004067890 */ /* 0x000fc8000fffe1ff */
[----:B------:R-:W-:Y:S02]  /*05e0*/  USHF.L.U32 UR7, UR6, 0xb, URZ ;  /* 0x0000000b06077899 */ /* 0x000fe400080006ff */
[----:B------:R-:W-:Y:S01]  /*05f0*/  USHF.L.U32 UR6, UR6, 0x1, URZ ;  /* 0x0000000106067899 */ /* 0x000fe200080006ff */
[----:B------:R-:W3:Y:S11]  /*0600*/  FENCE.VIEW.ASYNC.S ;  /* 0x00000000000073c6 */ /* 0x000ef60000000000 */
[----:B---3--:R3:W4:Y:S01]  /*0610*/  SYNCS.EXCH.64 URZ, [UR5], UR6 ;  /* 0x0000000605ff75b2 */ /* 0x0087220008000100 */
[----:B------:R3:W1:Y:S01]  /*0620*/  SYNCS.EXCH.64 URZ, [UR5+0x120], UR6 ;  /* 0x0001200605ff75b2 */ /* 0x0006620008000100 */
        /* <DEDUP_REMOVED lines=69> */
[----:B------:R3:W1:Y:S02]  /*0a80*/  SYNCS.EXCH.64 URZ, [UR5+0x238], UR6 ;  /* 0x0002380605ff75b2 */ /* 0x0006640008000100 */
[----:B---34-:R-:W-:Y:S01]  /*0a90*/  NOP ;  /* 0x0000000000007918 */ /* 0x018fe20000000000 */
.L_x_10:
[----:B------:R-:W-:Y:S05]  /*0aa0*/  BSYNC.RECONVERGENT B0 ;  /* 0x0000000000007941 */ /* 0x000fea0003800200 */
.L_x_9:
[----:B------:R-:W3:Y:S01]  /*0ab0*/  SHFL.IDX PT, R0, R241, RZ, 0x1f ;  /* 0x00001ffff1007589 */ /* 0x000ee200000e0000 */
[----:B------:R-:W-:Y:S01]  /*0ac0*/  NOP ;  /* 0x0000000000007918 */ /* 0x000fe20000000000 */
[----:B---3--:R-:W-:-:S13]  /*0ad0*/  ISETP.NE.AND P0, PT, R0, 0x1, PT ;  /* 0x000000010000780c */ /* 0x008fda0003f05270 */
[----:B------:R-:W-:Y:S05]  /*0ae0*/  @P0 BRA `(.L_x_11) ;  /* 0x00000000003c0947 */ /* 0x000fea0003800000 */
[----:B------:R-:W-:Y:S01]  /*0af0*/  UMOV UR6, 0x400 ;  /* 0x0000040000067882 */ /* 0x000fe20000000000 */
[----:B------:R-:W-:Y:S01]  /*0b00*/  UMOV UR5, 0x20 ;  /* 0x0000002000057882 */ /* 0x000fe20000000000 */
[----:B------:R-:W-:Y:S01]  /*0b10*/  UMOV UR4, 0x80 ;  /* 0x0000008000047882 */ /* 0x000fe20000000000 */
[----:B------:R-:W-:Y:S02]  /*0b20*/  ULEA UR6, UR37, UR6, 0x18 ;  /* 0x0000000625067291 */ /* 0x000fe4000f8ec0ff */
[----:B------:R-:W-:-:S04]  /*0b30*/  UIADD3 UR12, UPT, UPT, -UR5, 0x100000, URZ ;  /* 0x00100000050c7890 */ /* 0x000fc8000fffe1ff */
[----:B------:R-:W-:Y:S02]  /*0b40*/  USHF.L.U32 UR13, UR12, 0xb, URZ ;  /* 0x0000000b0c0d7899 */ /* 0x000fe400080006ff */
[----:B------:R-:W-:Y:S02]  /*0b50*/  USHF.L.U32 UR12, UR12, 0x1, URZ ;  /* 0x000000010c0c7899 */ /* 0x000fe400080006ff */
[----:B------:R-:W-:-:S04]  /*0b60*/  UIADD3 UR4, UPT, UPT, -UR4, 0x100000, URZ ;  /* 0x0010000004047890 */ /* 0x000fc8000fffe1ff */
[----:B------:R-:W-:Y:S02]  /*0b70*/  USHF.L.U32 UR5, UR4, 0xb, URZ ;  /* 0x0000000b04057899 */ /* 0x000fe400080006ff */
[----:B------:R-:W-:Y:S01]  /*0b80*/  USHF.L.U32 UR4, UR4, 0x1, URZ ;  /* 0x0000000104047899 */ /* 0x000fe200080006ff */
[----:B------:R-:W-:Y:S01]  /*0b90*/  ELECT P0, URZ, PT ;  /* 0x0000000000ff782f */ /* 0x000fe20003800000 */
[----:B------:R-:W3:Y:S02]  /*0ba0*/  FENCE.VIEW.ASYNC.S ;  /* 0x00000000000073c6 */ /* 0x000ee40000000000 */
[----:B---3--:R3:W4:Y:S08]  /*0bb0*/  SYNCS.EXCH.64 URZ, [UR6+0x240], UR12 ;  /* 0x0002400c06ff75b2 */ /* 0x0087300008000100 */
[----:B------:R3:W1:Y:S01]  /*0bc0*/  SYNCS.EXCH.64 URZ, [UR6+0x248], UR4 ;  /* 0x0002480406ff75b2 */ /* 0x0006620008000100 */
[----:B------:R-:W-:Y:S01]  /*0bd0*/  NOP ;  /* 0x0000000000007918 */ /* 0x000fe20000000000 */
.L_x_11:
[----:B------:R-:W2:Y:S01]  /*0be0*/  SHFL.IDX PT, R0, R241, RZ, 0x1f ;  /* 0x00001ffff1007589 */ /* 0x000ea200000e0000 */
[----:B------:R-:W-:Y:S01]  /*0bf0*/  NOP ;  /* 0x0000000000007918 */ /* 0x000fe20000000000 */
[----:B--2---:R-:W-:-:S13]  /*0c00*/  ISETP.NE.AND P0, PT, R0, 0x3, PT ;  /* 0x000000030000780c */ /* 0x004fda0003f05270 */
[----:B------:R-:W-:Y:S05]  /*0c10*/  @P0 BRA `(.L_x_12) ;  /* 0x00000000002c0947 */ /* 0x000fea0003800000 */
[----:B---3--:R-:W-:Y:S01]  /*0c20*/  UMOV UR5, 0x400 ;  /* 0x0000040000057882 */ /* 0x008fe20000000000 */
[----:B------:R-:W-:Y:S01]  /*0c30*/  UMOV UR4, 0x20 ;  /* 0x0000002000047882 */ /* 0x000fe20000000000 */
[----:B------:R-:W-:Y:S02]  /*0c40*/  ULEA UR5, UR37, UR5, 0x18 ;  /* 0x0000000525057291 */ /* 0x000fe4000f8ec0ff */
[----:B------:R-:W-:-:S04]  /*0c50*/  UIADD3 UR6, UPT, UPT, -UR4, 0x100000, URZ ;  /* 0x0010000004067890 */ /* 0x000fc8000fffe1ff */
[----:B------:R-:W-:Y:S02]  /*0c60*/  USHF.L.U32 UR7, UR6, 0xb, URZ ;  /* 0x0000000b06077899 */ /* 0x000fe400080006ff */
[----:B------:R-:W-:Y:S01]  /*0c70*/  USHF.L.U32 UR6, UR6, 0x1, URZ ;  /* 0x0000000106067899 */ /* 0x000fe200080006ff */
[----:B------:R-:W-:Y:S01]  /*0c80*/  ELECT P0, URZ, PT ;  /* 0x0000000000ff782f */ /* 0x000fe20003800000 */
[----:B------:R-:W2:Y:S10]  /*0c90*/  FENCE.VIEW.ASYNC.S ;  /* 0x00000000000073c6 */ /* 0x000eb40000000000 */
[----:B--2---:R2:W3:Y:S01]  /*0ca0*/  SYNCS.EXCH.64 URZ, [UR5+0x250], UR6 ;  /* 0x0002500605ff75b2 */ /* 0x0044e20008000100 */
[----:B------:R2:W1:Y:S01]  /*0cb0*/  SYNCS.EXCH.64 URZ, [UR5+0x258], UR6 ;  /* 0x0002580605ff75b2 */ /* 0x0004620008000100 */
[----:B------:R-:W-:Y:S01]  /*0cc0*/  NOP ;  /* 0x0000000000007918 */ /* 0x000fe20000000000 */
.L_x_12:
[----:B------:R-:W4:Y:S01]  /*0cd0*/  SHFL.IDX PT, R0, R241, RZ, 0x1f ;  /* 0x00001ffff1007589 */ /* 0x000f2200000e0000 */
[----:B------:R-:W-:Y:S01]  /*0ce0*/  NOP ;  /* 0x0000000000007918 */ /* 0x000fe20000000000 */
[----:B----4-:R-:W-:-:S13]  /*0cf0*/  ISETP.NE.AND P0, PT, R0, 0x4, PT ;  /* 0x000000040000780c */ /* 0x010fda0003f05270 */
[----:B------:R-:W-:Y:S05]  /*0d00*/  @P0 BRA `(.L_x_13) ;  /* 0x0000000000480947 */ /* 0x000fea0003800000 */
[----:B--23--:R-:W-:Y:S01]  /*0d10*/  UMOV UR6, 0x1e0 ;  /* 0x000001e000067882 */ /* 0x00cfe20000000000 */
[----:B------:R-:W-:Y:S01]  /*0d20*/  UMOV UR5, 0x400 ;  /* 0x0000040000057882 */ /* 0x000fe20000000000 */
[----:B------:R-:W-:Y:S01]  /*0d30*/  USEL UR6, UR6, 0x1a0, UP5 ;  /* 0x000001a006067887 */ /* 0x000fe2000a800000 */
        /* <DEDUP_REMOVED lines=9> */
[----:B------:R-:W2:Y:S02]  /*0dd0*/  FENCE.VIEW.ASYNC.S ;  /* 0x00000000000073c6 */ /* 0x000ea40000000000 */
[----:B--2---:R4:W2:Y:S08]  /*0de0*/  SYNCS.EXCH.64 URZ, [UR5+0x260], UR12 ;  /* 0x0002600c05ff75b2 */ /* 0x0048b00008000100 */
[----:B------:R4:W3:Y:S01]  /*0df0*/  SYNCS.EXCH.64 URZ, [UR5+0x270], UR6 ;  /* 0x0002700605ff75b2 */ /* 0x0008e20008000100 */
[----:B------:R4:W1:Y:S01]  /*0e00*/  SYNCS.EXCH.64 URZ, [UR5+0x268], UR12 ;  /* 0x0002680c05ff75b2 */ /* 0x0008620008000100 */
[----:B------:R4:W1:Y:S02]  /*0e10*/  SYNCS.EXCH.64 URZ, [UR5+0x278], UR6 ;  /* 0x0002780605ff75b2 */ /* 0x0008640008000100 */
[----:B----4-:R-:W-:Y:S01]  /*0e20*/  NOP ;  /* 0x0000000000007918 */ /* 0x010fe20000000000 */
.L_x_13:
[----:B------:R-:W4:Y:S01]  /*0e30*/  SHFL.IDX PT, R0, R241, RZ, 0x1f ;  /* 0x00001ffff1007589 */ /* 0x000f2200000e0000 */
[----:B------:R-:W-:Y:S01]  /*0e40*/  NOP ;  /* 0x0000000000007918 */ /* 0x000fe20000000000 */
[----:B----4-:R-:W-:-:S13]  /*0e50*/  ISETP.NE.AND P0, PT, R0, 0x5, PT ;  /* 0x000000050000780c */ /* 0x010fda0003f05270 */
[----:B------:R-:W-:Y:S05]  /*0e60*/  @P0 BRA `(.L_x_14) ;  /* 0x0000000000540947 */ /* 0x000fea0003800000 */
[----:B--23--:R-:W-:Y:S01]  /*0e70*/  UMOV UR6, 0x400 ;  /* 0x0000040000067882 */ /* 0x00cfe20000000000 */
        /* <DEDUP_REMOVED lines=14> */
[----:B------:R4:W1:Y:S01]  /*0f60*/  SYNCS.EXCH.64 URZ, [UR6+0x2a8], UR4 ;  /* 0x0002a80406ff75b2 */ /* 0x0008620008000100 */
[----:B------:R4:W1:Y:S01]  /*0f70*/  SYNCS.EXCH.64 URZ, [UR6+0x290], UR12 ;  /* 0x0002900c06ff75b2 */ /* 0x0008620008000100 */
[----:B------:R4:W1:Y:S01]  /*0f80*/  SYNCS.EXCH.64 URZ, [UR6+0x2b0], UR4 ;  /* 0x0002b00406ff75b2 */ /* 0x0008620008000100 */
[----:B------:R4:W1:Y:S01]  /*0f90*/  SYNCS.EXCH.64 URZ, [UR6+0x298], UR12 ;  /* 0x0002980c06ff75b2 */ /* 0x0008620008000100 */
[----:B------:R4:W1:Y:S02]  /*0fa0*/  SYNCS.EXCH.64 URZ, [UR6+0x2b8], UR4 ;  /* 0x0002b80406ff75b2 */ /* 0x0008640008000100 */
[----:B----4-:R-:W-:Y:S01]  /*0fb0*/  NOP ;  /* 0x0000000000007918 */ /* 0x010fe20000000000 */
.L_x_14:
[----:B------:R-:W4:Y:S01]  /*0fc0*/  SHFL.IDX PT, R0, R241, RZ, 0x1f ;  /* 0x00001ffff1007589 */ /* 0x000f2200000e0000 */
[----:B------:R-:W-:Y:S01]  /*0fd0*/  ISETP.NE.OR P1, PT, RZ, UR10, !P1 ;  /* 0x0000000aff007c0c */ /* 0x000fe2000cf25670 */
[----:B------:R-:W-:Y:S01]  /*0fe0*/  NOP ;  /* 0x0000000000007918 */ /* 0x000fe20000000000 */
[----:B----4-:R-:W-:-:S13]  /*0ff0*/  ISETP.NE.AND P0, PT, R0, 0x3, PT ;  /* 0x000000030000780c */ /* 0x010fda0003f05270 */
[----:B------:R-:W-:Y:S05]  /*1000*/  @P0 BRA `(.L_x_15) ;  /* 0x0000000000340947 */ /* 0x000fea0003800000 */
[----:B--23--:R-:W-:Y:S01]  /*1010*/  UMOV UR5, 0x400 ;  /* 0x0000040000057882 */ /* 0x00cfe20000000000 */
[----:B------:R-:W-:Y:S01]  /*1020*/  UMOV UR4, 0x20 ;  /* 0x0000002000047882 */ /* 0x000fe20000000000 */
[----:B------:R-:W-:Y:S02]  /*1030*/  ULEA UR5, UR37, UR5, 0x18 ;  /* 0x0000000525057291 */ /* 0x000fe4000f8ec0ff */
[----:B------:R-:W-:-:S04]  /*1040*/  UIADD3 UR6, UPT, UPT, -UR4, 0x100000, URZ ;  /* 0x0010000004067890 */ /* 0x000fc8000fffe1ff */
[----:B------:R-:W-:Y:S02]  /*1050*/  USHF.L.U32 UR7, UR6, 0xb, URZ ;  /* 0x0000000b06077899 */ /* 0x000fe400080006ff */
[----:B------:R-:W-:Y:S01]  /*1060*/  USHF.L.U32 UR6, UR6, 0x1, URZ ;  /* 0x0000000106067899 */ /* 0x000fe200080006ff */
[----:B------:R-:W-:Y:S01]  /*1070*/  ELECT P0, URZ, PT ;  /* 0x0000000000ff782f */ /* 0x000fe20003800000 */
[----:B------:R-:W2:Y:S10]  /*1080*/  FENCE.VIEW.ASYNC.S ;  /* 0x00000000000073c6 */ /* 0x000eb40000000000 */
[----:B--2---:R4:W2:Y:S01]  /*1090*/  SYNCS.EXCH.64 URZ, [UR5+0x2c0], UR6 ;  /* 0x0002c00605ff75b2 */ /* 0x0048a20008000100 */
[----:B------:R4:W3:Y:S01]  /*10a0*/  SYNCS.EXCH.64 URZ, [UR5+0x2d0], UR6 ;  /* 0x0002d00605ff75b2 */ /* 0x0008e20008000100 */
[----:B------:R4:W1:Y:S01]  /*10b0*/  SYNCS.EXCH.64 URZ, [UR5+0x2c8], UR6 ;  /* 0x0002c80605ff75b2 */ /* 0x0008620008000100 */
[----:B------:R4:W1:Y:S02]  /*10c0*/  SYNCS.EXCH.64 URZ, [UR5+0x2d8], UR6 ;  /* 0x0002d80605ff75b2 */ /* 0x0008640008000100 */
[----:B----4-:R-:W-:Y:S01]  /*10d0*/  NOP ;  /* 0x0000000000007918 */ /* 0x010fe20000000000 */
.L_x_15:
[----:B------:R-:W-:Y:S01]  /*10e0*/  VOTEU.ALL UP1, P1 ;  /* 0x0000000000ff7886 */ /* 0x000fe20000820000 */
[----:B--23--:R-:W2:Y:S01]  /*10f0*/  LDCU UR5, c[0x0][0x36c] ;  /* 0x00006d80ff0577ac */ /* 0x00cea20008000800 */
[----:B------:R-:W-:Y:S01]  /*1100*/  NOP ;  /* 0x0000000000007918 */ /* 0x000fe20000000000 */
[----:B------:R-:W-:Y:S01]  /*1110*/  LOP3.LUT R10, R238, 0x1f, RZ, 0xc0, !PT ;  /* 0x0000001fee0a7812 */ /* 0x000fe200078ec0ff */
[----:B------:R-:W-:Y:S01]  /*1120*/  UMOV UR6, 0x20 ;  /* 0x0000002000067882 */ /* 0x000fe20000000000 */
[----:B------:R-:W-:Y:S01]  /*1130*/  @!UP1 UMOV UR4, 0x400 ;  /* 0x0000040000049882 */ /* 0x000fe20000000000 */
[----:B------:R-:W-:-:S04]  /*1140*/  @!UP1 UIADD3 UR6, UPT, UPT, -UR6, 0x100000, URZ ;  /* 0x0010000006069890 */ /* 0x000fc8000fffe1ff */
[----:B------:R-:W-:Y:S02]  /*1150*/  @!UP1 USHF.L.U32 UR7, UR6, 0xb, URZ ;  /* 0x0000000b06079899 */ /* 0x000fe400080006ff */
[----:B------:R-:W-:Y:S02]  /*1160*/  @!UP1 USHF.L.U32 UR6, UR6, 0x1, URZ ;  /* 0x0000000106069899 */ /* 0x000fe400080006ff */
[----:B------:R-:W-:Y:S01]  /*1170*/  @!UP1 ULEA UR4, UR37, UR4, 0x18 ;  /* 0x0000000425049291 */ /* 0x000fe2000f8ec0ff */
[----:B------:R-:W-:Y:S01]  /*1180*/  VOTEU.ALL UP1, P1 ;  /* 0x0000000000ff7886 */ /* 0x000fe20000820000 */
[----:B------:R-:W-:Y:S01]  /*1190*/  UISETP.NE.AND UP4, UPT, UR10, URZ, UPT ;  /* 0x000000ff0a00728c */ /* 0x000fe2000bf85270 */
[----:B------:R-:W3:Y:S09]  /*11a0*/  FENCE.VIEW.ASYNC.S ;  /* 0x00000000000073c6 */ /* 0x000ef20000000000 */
[----:B---3--:R3:W4:Y:S01]  /*11b0*/  @!UP1 SYNCS.EXCH.64 URZ, [UR4+0x2e0], UR6 ;  /* 0x0002e00604ff95b2 */ /* 0x0087220008000100 */
[----:B--2---:R-:W-:-:S09]  /*11c0*/  UISETP.EQ.U32.AND UP1, UPT, UR5, 0x1, UPT ;  /* 0x000000010500788c */ /* 0x004fd2000bf22070 */
[----:B------:R-:W-:Y:S05]  /*11d0*/  BRA.U !UP1, `(.L_x_16) ;  /* 0x0000000109087547 */ /* 0x000fea000b800000 */
[----:B-1--4-:R-:W-:Y:S01]  /*11e0*/  UCGABAR_ARV ;  /* 0x00000000000079c7 */ /* 0x012fe20008000000 */
[----:B------:R-:W-:Y:S05]  /*11f0*/  BRA `(.L_x_17) ;  /* 0x0000000000047947 */ /* 0x000fea0003800000 */
.L_x_16:
[----:B-1--4-:R-:W-:Y:S01]  /*1200*/  NOP ;  /* 0x0000000000007918 */ /* 0x012fe20000000000 */
.L_x_17:
[----:B------:R-:W1:Y:S01]  /*1210*/  S2R R233, SR_CTAID.Y ;  /* 0x0000000000e97919 */ /* 0x000e620000002600 */
[----:B------:R-:W-:-:S05]  /*1220*/  CS2R.32 R232, SR_CgaSize ;  /* 0x0000000000e87805 */ /* 0x000fca0000008a00 */
[----:B------:R-:W-:-:S05]  /*1230*/  IMAD R232, R232, -0xa0, RZ ;  /* 0xffffff60e8e87824 */ /* 0x000fca00078e02ff */
[----:B---3--:R-:W-:-:S14]  /*1240*/  R2UR UR4, R232 ;  /* 0x00000000e80472ca */ /* 0x008fdc00000e0000 */
[----:B------:R-:W2:Y:S01]  /*1250*/  LDCU UR4, c[0x0][UR4+0x2b4] ;  /* 0x00005680040477ac */ /* 0x000ea20008000800 */
[----:B------:R-:W-:-:S05]  /*1260*/  CS2R.32 R0, SR_CgaSize ;  /* 0x0000000000007805 */ /* 0x000fca0000008a00 */
[----:B------:R-:W-:-:S06]  /*1270*/  IMAD R0, R0, -0xa0, RZ ;  /* 0xffffff6000007824 */ /* 0x000fcc00078e02ff */
[----:B------:R-:W3:Y:S01]  /*1280*/  LDC R0, c[0x0][R0+0x2a4] ;  /* 0x0000a90000007b82 */ /* 0x000ee20000000800 */
[----:B------:R-:W-:Y:S01]  /*1290*/  PRMT R8, RZ, 0x7610, R8 ;  /* 0x00007610ff087816 */ /* 0x000fe20000000008 */
[----:B------:R-:W4:Y:S01]  /*12a0*/  S2R R11, SR_CTAID.X ;  /* 0x00000000000b7919 */ /* 0x000f220000002500 */
[----:B------:R-:W-:-:S05]  /*12b0*/  CS2R.32 R232, SR_CgaSize ;  /* 0x0000000000e87805 */ /* 0x000fca0000008a00 */
[----:B------:R-:W-:-:S05]  /*12c0*/  IMAD R232, R232, -0xa0, RZ ;  /* 0xffffff60e8e87824 */ /* 0x000fca00078e02ff */
[----:B------:R-:W-:-:S14]  /*12d0*/  R2UR UR5, R232 ;  /* 0x00000000e80572ca */ /* 0x000fdc00000e0000 */
[----:B------:R-:W3:Y:S01]  /*12e0*/  LDCU UR5, c[0x0][UR5+0x2b0] ;  /* 0x00005600050577ac */ /* 0x000ee20008000800 */
[----:B------:R-:W-:Y:S01]  /*12f0*/  UISETP.NE.AND UP2, UPT, UR10, 0x2, UPT ;  /* 0x000000020a00788c */ /* 0x000fe2000bf45270 */
[----:B------:R-:W2:Y:S01]  /*1300*/  LDC R9, c[0x0][0xb24] ;  /* 0x0002c900ff097b82 */ /* 0x000ea20000000800 */
[----:B------:R-:W-:-:S05]  /*1310*/  CS2R.32 R2, SR_CgaSize ;  /* 0x0000000000027805 */ /* 0x000fca0000008a00 */
[----:B------:R-:W-:-:S06]  /*1320*/  IMAD R2, R2, -0xa0, RZ ;  /* 0xffffff6002027824 */ /* 0x000fcc00078e02ff */
[----:B------:R-:W3:Y:S08]  /*1330*/  LDC R2, c[0x0][R2+0x2a0] ;  /* 0x0000a80002027b82 */ /* 0x000ef00000000800 */
[----:B------:R-:W3:Y:S01]  /*1340*/  LDC R102, c[0x0][0xb24] ;  /* 0x0002c900ff667b82 */ /* 0x000ee20000000800 */
[----:B-1----:R-:W-:-:S07]  /*1350*/  I2FP.F32.U32 R3, R233 ;  /* 0x000000e900037245 */ /* 0x002fce0000201000 */
[----:B------:R-:W1:Y:S01]  /*1360*/  S2UR UR36, SR_CTAID.Z ;  /* 0x00000000002479c3 */ /* 0x000e620000002700 */
[----:B--2---:R-:W-:Y:S01]  /*1370*/  ISETP.GE.AND P0, PT, R9, 0x1, PT ;  /* 0x000000010900780c */ /* 0x004fe20003f06270 */
[----:B----4-:R-:W-:Y:S01]  /*1380*/  IMAD.MOV.U32 R219, RZ, RZ, R11 ;  /* 0x000000ffffdb7224 */ /* 0x010fe200078e000b */
[----:B------:R-:W-:Y:S01]  /*1390*/  I2FP.F32.U32 R4, R11 ;  /* 0x0000000b00047245 */ /* 0x000fe20000201000 */
[----:B------:R-:W-:Y:S01]  /*13a0*/  FMUL R3, R3, UR4 ;  /* 0x0000000403037c20 */ /* 0x000fe20008400000 */
[----:B------:R-:W2:Y:S03]  /*13b0*/  LDCU UR4, c[0x0][0xb30] ;  /* 0x00016600ff0477ac */ /* 0x000ea60008000800 */
[----:B---3--:R-:W-:Y:S01]  /*13c0*/  FMUL R4, R4, UR5 ;  /* 0x0000000504047c20 */ /* 0x008fe20008400000 */
[----:B------:R-:W3:Y:S08]  /*13d0*/  F2I.U32.TRUNC.NTZ R218, R3 ;  /* 0x0000000300da7305 */ /* 0x000ef0000020f000 */
[----:B------:R-:W4:Y:S01]  /*13e0*/  F2I.U32.TRUNC.NTZ R232, R4 ;  /* 0x0000000400e87305 */ /* 0x000f22000020f000 */
[----:B--2---:R-:W-:Y:S01]  /*13f0*/  UISETP.NE.AND UP3, UPT, UR4, 0x1, UPT ;  /* 0x000000010400788c */ /* 0x004fe2000bf65270 */
[----:B---3--:R-:W-:-:S05]  /*1400*/  IADD3 R218, PT, PT, -R218, RZ, RZ ;  /* 0x000000ffdada7210 */ /* 0x008fca0007ffe1ff */
[----:B------:R-:W-:Y:S01]  /*1410*/  IMAD R218, R0, R218, R233 ;  /* 0x000000da00da7224 */ /* 0x000fe200078e02e9 */
[----:B------:R-:W-:Y:S01]  /*1420*/  PRMT R0, RZ, 0x7610, R0 ;  /* 0x00007610ff007816 */ /* 0x000fe20000000000 */
[----:B----4-:R-:W-:-:S04]  /*1430*/  IMAD.MOV R232, RZ, RZ, -R232 ;  /* 0x000000ffffe87224 */ /* 0x010fc800078e0ae8 */
[----:B------:R-:W-:Y:S01]  /*1440*/  IMAD R232, R2, R232, R11 ;  /* 0x000000e802e87224 */ /* 0x000fe200078e020b */
[----:B-1----:R-:W-:Y:S06]  /*1450*/  BRA.U UP4, `(.L_x_18) ;  /* 0x0000000104247547 */ /* 0x002fec000b800000 */
[----:B------:R-:W-:Y:S01]  /*1460*/  ISETP.NE.AND P1, PT, R218, RZ, PT ;  /* 0x000000ffda00720c */ /* 0x000fe20003f25270 */
[----:B------:R-:W-:Y:S01]  /*1470*/  IMAD.MOV.U32 R0, RZ, RZ, 0x3 ;  /* 0x00000003ff007424 */ /* 0x000fe200078e00ff */
[C---:B------:R-:W-:Y:S02]  /*1480*/  LOP3.LUT R3, R232.reuse, 0xfffffffe, RZ, 0xc0, !PT ;  /* 0xfffffffee8037812 */ /* 0x040fe400078ec0ff */
[----:B------:R-:W-:Y:S02]  /*1490*/  ISETP.LT.U32.OR P1, PT, R232, 0x2, !P1 ;  /* 0x00000002e800780c */ /* 0x000fe40004f21470 */
[----:B------:R-:W-:Y:S02]  /*14a0*/  SHF.L.U32 R0, R0, R3, RZ ;  /* 0x0000000300007219 */ /* 0x000fe400000006ff */
[----:B------:R-:W-:Y:S02]  /*14b0*/  SEL R5, RZ, 0x1, !P1 ;  /* 0x00000001ff057807 */ /* 0x000fe40004800000 */
[----:B------:R-:W-:-:S05]  /*14c0*/  SEL R2, RZ, 0x2, !P1 ;  /* 0x00000002ff027807 */ /* 0x000fca0004800000 */
[----:B------:R-:W-:-:S05]  /*14d0*/  IMAD.IADD R2, R5, 0x1, R2 ;  /* 0x0000000105027824 */ /* 0x000fca00078e0202 */
[----:B------:R-:W-:Y:S02]  /*14e0*/  PRMT R8, R2, 0x7610, R8 ;  /* 0x0000761002087816 */ /* 0x000fe40000000008 */
.L_x_18:
[----:B------:R-:W-:Y:S05]  /*14f0*/  @!P0 BRA `(.L_x_19) ;  /* 0x0000000000b88947 */ /* 0x000fea0003800000 */
[----:B------:R-:W1:Y:S01]  /*1500*/  LDC.64 R4, c[0x0][0xb18] ;  /* 0x0002c600ff047b82 */ /* 0x000e620000000a00 */
[----:B------:R-:W-:-:S07]  /*1510*/  ISETP.NE.AND P0, PT, R9, 0x1, PT ;  /* 0x000000010900780c */ /* 0x000fce0003f05270 */
[----:B------:R-:W2:Y:S08]  /*1520*/  LDC R14, c[0x0][0xb0c] ;  /* 0x0002c300ff0e7b82 */ /* 0x000eb00000000800 */
[----:B------:R-:W3:Y:S08]  /*1530*/  LDC R13, c[0x0][0x370] ;  /* 0x0000dc00ff0d7b82 */ /* 0x000ef00000000800 */
[----:B------:R-:W4:Y:S01]  /*1540*/  LDC R16, c[0x0][0x374] ;  /* 0x0000dd00ff107b82 */ /* 0x000f220000000800 */
[----:B-1----:R-:W-:-:S07]  /*1550*/  ISETP.NE.AND P1, PT, R4, 0x1, PT ;  /* 0x000000010400780c */ /* 0x002fce0003f25270 */
[----:B------:R-:W3:Y:S01]  /*1560*/  LDC.64 R6, c[0x0][0xb10] ;  /* 0x0002c400ff067b82 */ /* 0x000ee20000000a00 */
[----:B--2---:R-:W-:-:S07]  /*1570*/  ISETP.NE.AND P2, PT, R14, 0x1, PT ;  /* 0x000000010e00780c */ /* 0x004fce0003f45270 */
[----:B------:R-:W1:Y:S08]  /*1580*/  LDC R12, c[0x0][0xb20] ;  /* 0x0002c800ff0c7b82 */ /* 0x000e700000000800 */
[----:B------:R-:W2:Y:S01]  /*1590*/  LDC.64 R2, c[0x0][0xb28] ;  /* 0x0002ca00ff027b82 */ /* 0x000ea20000000a00 */
[----:B----4-:R-:W-:-:S04]  /*15a0*/  IMAD.HI.U32 R15, R16, R5, RZ ;  /* 0x00000005100f7227 */ /* 0x010fc800078e00ff */
[----:B------:R-:W-:-:S04]  /*15b0*/  IMAD.HI.U32 R5, R233, R5, RZ ;  /* 0x00000005e9057227 */ /* 0x000fc800078e00ff */
[----:B---3--:R-:W-:-:S04]  /*15c0*/  IMAD.HI.U32 R18, R13, R6, RZ ;  /* 0x000000060d127227 */ /* 0x008fc800078e00ff */
[----:B------:R-:W-:Y:S01]  /*15d0*/  IMAD.HI.U32 R20, R11, R6, RZ ;  /* 0x000000060b147227 */ /* 0x000fe200078e00ff */
[-C--:B------:R-:W-:Y:S02]  /*15e0*/  @P2 SHF.R.U32.HI R13, RZ, R7.reuse, R18 ;  /* 0x00000007ff0d2219 */ /* 0x080fe40000011612 */
[-C--:B-1----:R-:W-:Y:S02]  /*15f0*/  @P1 SHF.R.U32.HI R16, RZ, R12.reuse, R15 ;  /* 0x0000000cff101219 */ /* 0x082fe4000001160f */
[----:B------:R-:W-:Y:S02]  /*1600*/  SHF.R.U32.HI R12, RZ, R12, R5 ;  /* 0x0000000cff0c7219 */ /* 0x000fe40000011605 */
[----:B------:R-:W-:Y:S02]  /*1610*/  SHF.R.U32.HI R20, RZ, R7, R20 ;  /* 0x00000007ff147219 */ /* 0x000fe40000011614 */
[----:B------:R-:W-:Y:S01]  /*1620*/  SEL R5, R233, R12, !P1 ;  /* 0x0000000ce9057207 */ /* 0x000fe20004800000 */
[----:B--2---:R-:W-:Y:S01]  /*1630*/  IMAD.HI.U32 R18, R16, R2, RZ ;  /* 0x0000000210127227 */ /* 0x004fe200078e00ff */
[----:B------:R-:W-:-:S02]  /*1640*/  SEL R219, R11, R20, !P2 ;  /* 0x000000140bdb7207 */ /* 0x000fc40005000000 */
[----:B------:R-:W-:Y:S01]  /*1650*/  IADD3 R7, PT, PT, -R5, RZ, RZ ;  /* 0x000000ff05077210 */ /* 0x000fe20007ffe1ff */
[----:B------:R-:W-:Y:S01]  /*1660*/  IMAD.HI.U32 R6, R13, R2, RZ ;  /* 0x000000020d067227 */ /* 0x000fe200078e00ff */
[----:B------:R-:W-:-:S03]  /*1670*/  @P0 SHF.R.U32.HI R16, RZ, R3, R18 ;  /* 0x00000003ff100219 */ /* 0x000fc60000011612 */
[----:B------:R-:W-:Y:S01]  /*1680*/  IMAD R7, R4, R7, R233 ;  /* 0x0000000704077224 */ /* 0x000fe200078e02e9 */
[----:B------:R-:W-:Y:S01]  /*1690*/  @P0 SHF.R.U32.HI R13, RZ, R3, R6 ;  /* 0x00000003ff0d0219 */ /* 0x000fe20000011606 */
[----:B------:R-:W-:-:S04]  /*16a0*/  IMAD R16, R16, R9, RZ ;  /* 0x0000000910107224 */ /* 0x000fc800078e02ff */
[----:B------:R-:W-:Y:S01]  /*16b0*/  IMAD R6, R13, R9, RZ ;  /* 0x000000090d067224 */ /* 0x000fe200078e02ff */
[----:B------:R-:W-:-:S04]  /*16c0*/  ISETP.GE.AND P1, PT, R5, R16, PT ;  /* 0x000000100500720c */ /* 0x000fc80003f26270 */
[----:B------:R-:W-:Y:S01]  /*16d0*/  ISETP.GE.OR P1, PT, R219, R6, P1 ;  /* 0x00000006db00720c */ /* 0x000fe20000f26670 */
[----:B------:R-:W-:-:S05]  /*16e0*/  IMAD.HI.U32 R6, R5, R2, RZ ;  /* 0x0000000205067227 */ /* 0x000fca00078e00ff */
[----:B------:R-:W-:-:S04]  /*16f0*/  SHF.R.U32.HI R6, RZ, R3, R6 ;  /* 0x00000003ff067219 */ /* 0x000fc80000011606 */
[----:B------:R-:W-:-:S03]  /*1700*/  SEL R6, R5, R6, !P0 ;  /* 0x0000000605067207 */ /* 0x000fc60004000000 */
[----:B------:R-:W-:Y:S01]  /*1710*/  @!P1 IMAD.HI.U32 R12, R219, R2, RZ ;  /* 0x00000002db0c9227 */ /* 0x000fe200078e00ff */
[----:B------:R-:W-:-:S04]  /*1720*/  IADD3 R2, PT, PT, -R6, RZ, RZ ;  /* 0x000000ff06027210 */ /* 0x000fc80007ffe1ff */
[----:B------:R-:W-:Y:S01]  /*1730*/  @!P1 SHF.R.U32.HI R12, RZ, R3, R12 ;  /* 0x00000003ff0c9219 */ /* 0x000fe2000001160c */
[----:B------:R-:W-:-:S03]  /*1740*/  IMAD R2, R9, R2, R5 ;  /* 0x0000000209027224 */ /* 0x000fc600078e0205 */
[----:B------:R-:W-:-:S05]  /*1750*/  @!P1 SEL R3, R219, R12, !P0 ;  /* 0x0000000cdb039207 */ /* 0x000fca0004000000 */
[--C-:B------:R-:W-:Y:S02]  /*1760*/  @!P1 IMAD.IADD R6, R6, 0x1, -R3.reuse ;  /* 0x0000000106069824 */ /* 0x100fe400078e0a03 */
[----:B------:R-:W-:Y:S01]  /*1770*/  @!P1 IMAD R3, R2, R13, R3 ;  /* 0x0000000d02039224 */ /* 0x000fe200078e0203 */
[----:B------:R-:W-:Y:S01]  /*1780*/  IADD3 R2, PT, PT, -R219, RZ, RZ ;  /* 0x000000ffdb027210 */ /* 0x000fe20007ffe1ff */
[----:B------:R-:W-:Y:S02]  /*1790*/  @!P1 IMAD R5, R6, R9, R219 ;  /* 0x0000000906059224 */ /* 0x000fe400078e02db */
[----:B------:R-:W-:Y:S02]  /*17a0*/  @!P1 IMAD.MOV.U32 R219, RZ, RZ, R3 ;  /* 0x000000ffffdb9224 */ /* 0x000fe400078e0003 */
[----:B------:R-:W-:Y:S02]  /*17b0*/  IMAD R2, R14, R2, R11 ;  /* 0x000000020e027224 */ /* 0x000fe400078e020b */
[----:B------:R-:W-:-:S02]  /*17c0*/  IMAD R233, R5, R4, R7 ;  /* 0x0000000405e97224 */ /* 0x000fc400078e0207 */
[----:B------:R-:W-:Y:S02]  /*17d0*/  IMAD R219, R219, R14, R2 ;  /* 0x0000000edbdb7224 */ /* 0x000fe400078e0202 */
.L_x_19:
[----:B------:R-:W-:Y:S05]  /*17e0*/  BRA.U UP3, `(.L_x_20) ;  /* 0x0000000103407547 */ /* 0x000fea000b800000 */
[----:B------:R-:W1:Y:S08]  /*17f0*/  LDC.64 R2, c[0x0][0xb18] ;  /* 0x0002c600ff027b82 */ /* 0x000e700000000a00 */
[----:B------:R-:W2:Y:S08]  /*1800*/  LDC.64 R4, c[0x0][0xb10] ;  /* 0x0002c400ff047b82 */ /* 0x000eb00000000a00 */
[----:B------:R-:W3:Y:S08]  /*1810*/  LDC R6, c[0x0][0xb20] ;  /* 0x0002c800ff067b82 */ /* 0x000ef00000000800 */
[----:B------:R-:W4:Y:S01]  /*1820*/  LDC R12, c[0x0][0xb0c] ;  /* 0x0002c300ff0c7b82 */ /* 0x000f220000000800 */
[----:B-1----:R-:W-:Y:S01]  /*1830*/  IMAD.HI.U32 R3, R233, R3, RZ ;  /* 0x00000003e9037227 */ /* 0x002fe200078e00ff */
[----:B------:R-:W-:-:S03]  /*1840*/  ISETP.NE.AND P0, PT, R2, 0x1, PT ;  /* 0x000000010200780c */ /* 0x000fc60003f05270 */
[----:B--2---:R-:W-:-:S05]  /*1850*/  IMAD.HI.U32 R4, R219, R4, RZ ;  /* 0x00000004db047227 */ /* 0x004fca00078e00ff */
[----:B------:R-:W-:Y:S02]  /*1860*/  SHF.R.U32.HI R4, RZ, R5, R4 ;  /* 0x00000005ff047219 */ /* 0x000fe40000011604 */
[----:B---3--:R-:W-:-:S04]  /*1870*/  SHF.R.U32.HI R6, RZ, R6, R3 ;  /* 0x00000006ff067219 */ /* 0x008fc80000011603 */
[----:B------:R-:W-:Y:S02]  /*1880*/  SEL R3, R233, R6, !P0 ;  /* 0x00000006e9037207 */ /* 0x000fe40004000000 */
[----:B----4-:R-:W-:-:S04]  /*1890*/  ISETP.NE.AND P1, PT, R12, 0x1, PT ;  /* 0x000000010c00780c */ /* 0x010fc80003f25270 */
[----:B------:R-:W-:-:S05]  /*18a0*/  SEL R6, R219, R4, !P1 ;  /* 0x00000004db067207 */ /* 0x000fca0004800000 */
[----:B------:R-:W-:Y:S02]  /*18b0*/  IMAD.IADD R4, R3, 0x1, -R6 ;  /* 0x0000000103047824 */ /* 0x000fe400078e0a06 */
[----:B------:R-:W-:Y:S02]  /*18c0*/  IMAD.IADD R3, R6, 0x1, -R3 ;  /* 0x0000000106037824 */ /* 0x000fe400078e0a03 */
[----:B------:R-:W-:Y:S02]  /*18d0*/  IMAD R219, R4, R12, R219 ;  /* 0x0000000c04db7224 */ /* 0x000fe400078e02db */
[----:B------:R-:W-:Y:S02]  /*18e0*/  IMAD R233, R3, R2, R233 ;  /* 0x0000000203e97224 */ /* 0x000fe400078e02e9 */
.L_x_20:
[----:B------:R-:W-:Y:S05]  /*18f0*/  BRA.U !UP1, `(.L_x_21) ;  /* 0x00000001090c7547 */ /* 0x000fea000b800000 */
[----:B------:R-:W-:Y:S01]  /*1900*/  UCGABAR_WAIT ;  /* 0x0000000000007dc7 */ /* 0x000fe20008000000 */
[----:B------:R-:W-:Y:S01]  /*1910*/  CCTL.IVALL ;  /* 0x00000000ff00798f */ /* 0x000fe20002000000 */
[----:B------:R-:W-:Y:S05]  /*1920*/  BRA `(.L_x_22) ;  /* 0x0000000000047947 */ /* 0x000fea0003800000 */
.L_x_21:
[----:B------:R-:W-:Y:S06]  /*1930*/  BAR.SYNC.DEFER_BLOCKING 0x0 ;  /* 0x0000000000007b1d */ /* 0x000fec0000010000 */
.L_x_22:
[----:B------:R-:W-:Y:S05]  /*1940*/  BRA.U UP2, `(.L_x_23) ;  /* 0x0000002502347547 */ /* 0x000fea000b800000 */
[----:B------:R-:W1:Y:S01]  /*1950*/  LDCU UR22, c[0x0][0x38c] ;  /* 0x00007180ff1677ac */ /* 0x000e620008000800 */
[----:B------:R-:W2:Y:S01]  /*1960*/  LDC R9, c[0x0][0x370] ;  /* 0x0000dc00ff097b82 */ /* 0x000ea20000000800 */
[----:B------:R-:W-:Y:S01]  /*1970*/  PLOP3.LUT P1, PT, PT, PT, UP5, 0x80, 0x8 ;  /* 0x000000000008781c */ /* 0x000fe20003f2f058 */
[----:B------:R-:W-:Y:S01]  /*1980*/  HFMA2 R12, -RZ, RZ, 0, 0 ;  /* 0x00000000ff0c7431 */ /* 0x000fe200000001ff */
[----:B------:R-:W-:Y:S01]  /*1990*/  UISETP.NE.AND UP1, UPT, UR10, URZ, UPT ;  /* 0x000000ff0a00728c */ /* 0x000fe2000bf25270 */
[----:B------:R-:W-:Y:S01]  /*19a0*/  ISETP.NE.AND P4, PT, R10, RZ, P5 ;  /* 0x000000ff0a00720c */ /* 0x000fe20002f85270 */
[C---:B------:R-:W-:Y:S01]  /*19b0*/  IMAD.SHL.U32 R16, R11.reuse, 0x80, RZ ;  /* 0x000000800b107824 */ /* 0x040fe200078e00ff */
[----:B------:R-:W-:Y:S01]  /*19c0*/  LOP3.LUT R18, R11, 0x1, RZ, 0xc0, !PT ;  /* 0x000000010b127812 */ /* 0x000fe200078ec0ff */
[----:B------:R-:W-:Y:S01]  /*19d0*/  IMAD.MOV.U32 R15, RZ, RZ, 0x1 ;  /* 0x00000001ff0f7424 */ /* 0x000fe200078e00ff */
[----:B------:R-:W3:Y:S01]  /*19e0*/  LDC R0, c[0x0][0x374] ;  /* 0x0000dd00ff007b82 */ /* 0x000ee20000000800 */
[----:B------:R-:W-:Y:S01]  /*19f0*/  PLOP3.LUT P1, PT, P1, PT, PT, 0x8, 0x80 ;  /* 0x000000000080781c */ /* 0x000fe20000f2e170 */
[----:B------:R-:W-:Y:S01]  /*1a00*/  IMAD.MOV.U32 R14, RZ, RZ, RZ ;  /* 0x000000ffff0e7224 */ /* 0x000fe200078e00ff */
[----:B------:R-:W-:Y:S01]  /*1a10*/  MOV R8, 0x1 ;  /* 0x0000000100087802 */ /* 0x000fe20000000f00 */
[----:B------:R-:W-:Y:S01]  /*1a20*/  IMAD.MOV.U32 R10, RZ, RZ, RZ ;  /* 0x000000ffff0a7224 */ /* 0x000fe200078e00ff */
[----:B------:R-:W4:Y:S01]  /*1a30*/  LDCU.64 UR26, c[0x0][0x348] ;  /* 0x00006900ff1a77ac */ /* 0x000f220008000a00 */
[----:B-1----:R-:W-:-:S02]  /*1a40*/  UIADD3 UR4, UPT, UPT, UR22, 0x1f, URZ ;  /* 0x0000001f16047890 */ /* 0x002fc4000fffe0ff */
[----:B------:R-:W-:Y:S02]  /*1a50*/  USEL UR14, UR14, 0x2, UP1 ;  /* 0x000000020e0e7887 */ /* 0x000fe40008800000 */
[----:B------:R-:W-:Y:S01]  /*1a60*/  USHF.R.S32.HI UR24, URZ, 0x1f, UR4 ;  /* 0x0000001fff187899 */ /* 0x000fe20008011404 */
[----:B------:R-:W-:-:S03]  /*1a70*/  UMOV UR15, URZ ;  /* 0x000000ff000f7c82 */ /* 0x000fc60008000000 */
[----:B------:R-:W-:Y:S02]  /*1a80*/  ULEA.HI UR24, UR24, UR4, URZ, 0x5 ;  /* 0x0000000418187291 */ /* 0x000fe4000f8f28ff */
[----:B------:R-:W-:Y:S02]  /*1a90*/  UIADD3 UR4, UPT, UPT, UR22, -0x1, URZ ;  /* 0xffffffff16047890 */ /* 0x000fe4000fffe0ff */
[----:B------:R-:W-:Y:S02]  /*1aa0*/  USHF.R.S32.HI UR24, URZ, 0x5, UR24 ;  /* 0x00000005ff187899 */ /* 0x000fe40008011418 */
[----:B------:R-:W-:Y:S02]  /*1ab0*/  UISETP.GE.U32.AND UP2, UPT, UR4, -0x3f, UPT ;  /* 0xffffffc10400788c */ /* 0x000fe4000bf46070 */
[----:B------:R-:W-:Y:S02]  /*1ac0*/  UISETP.LT.U32.AND UP0, UPT, UR24, 0x24, UPT ;  /* 0x000000241800788c */ /* 0x000fe4000bf01070 */
[----:B------:R-:W-:-:S02]  /*1ad0*/  UIADD3 UR22, UPT, UPT, UR22, 0x3e, URZ ;  /* 0x0000003e16167890 */ /* 0x000fc4000fffe0ff */
[----:B------:R-:W-:-:S04]  /*1ae0*/  USEL UR23, UR24, 0x24, UP0 ;  /* 0x0000002418177887 */ /* 0x000fc80008000000 */
[----:B------:R-:W-:Y:S02]  /*1af0*/  UIADD3 UR13, UPT, UPT, UR23, -0x1, URZ ;  /* 0xffffffff170d7890 */ /* 0x000fe4000fffe0ff */
[----:B------:R-:W-:Y:S02]  /*1b00*/  @UP2 UIADD3 UR13, UPT, UPT, UR23, URZ, URZ ;  /* 0x000000ff170d2290 */ /* 0x000fe4000fffe0ff */
[----:B------:R-:W-:Y:S02]  /*1b10*/  UIADD3 UR21, UPT, UPT, UR24, -UR23, URZ ;  /* 0x8000001718157290 */ /* 0x000fe4000fffe0ff */
[----:B------:R-:W-:Y:S02]  /*1b20*/  UIADD3 UR7, UPT, UPT, UR13, 0x1, URZ ;  /* 0x000000010d077890 */ /* 0x000fe4000fffe0ff */
[----:B--2-4-:R-:W-:-:S12]  /*1b30*/  UIADD3 UR13, UPT, UPT, -UR13, URZ, URZ ;  /* 0x000000ff0d0d7290 */ /* 0x014fd8000fffe1ff */
.L_x_43:
[----:B------:R-:W-:Y:S01]  /*1b40*/  UISETP.NE.AND UP0, UPT, UR37, URZ, UPT ;  /* 0x000000ff2500728c */ /* 0x000fe2000bf05270 */
[----:B------:R-:W1:Y:S08]  /*1b50*/  S2UR UR37, SR_CgaCtaId ;  /* 0x00000000002579c3 */ /* 0x000e700000008800 */
[----:B------:R-:W-:Y:S05]  /*1b60*/  BRA.U UP0, `(.L_x_24) ;  /* 0x0000000100347547 */ /* 0x000fea000b800000 */
[----:B------:R-:W2:Y:S01]  /*1b70*/  S2R R2, SR_CgaCtaId ;  /* 0x0000000000027919 */ /* 0x000ea20000008800 */
[----:B------:R-:W-:-:S04]  /*1b80*/  MOV R3, 0x400 ;  /* 0x0000040000037802 */ /* 0x000fc80000000f00 */
[----:B--2---:R-:W-:Y:S02]  /*1b90*/  LEA R3, R2, R3, 0x18 ;  /* 0x0000000302037211 */ /* 0x004fe400078ec0ff */
[----:B------:R-:W-:-:S03]  /*1ba0*/  SHF.L.U32 R2, R8, 0x1f, RZ ;  /* 0x0000001f08027819 */ /* 0x000fc600000006ff */
[----:B------:R-:W-:-:S04]  /*1bb0*/  IMAD R3, R10, 0x8, R3 ;  /* 0x000000080a037824 */ /* 0x000fc800078e0203 */
[----:B------:R-:W2:Y:S02]  /*1bc0*/  SYNCS.PHASECHK.TRANS64.TRYWAIT P0, [R3+URZ+0x2d0], R2 ;  /* 0x0002d002030075a7 */ /* 0x000ea400080011ff */
[----:B--2---:R-:W-:Y:S05]  /*1bd0*/  @!P0 BRA `(.L_x_25) ;  /* 0x00000078000c8947 */ /* 0x004fea0003800000 */
.L_x_148:
[----:B------:R-:W-:Y:S01]  /*1be0*/  VIADD R10, R10, 0x1 ;  /* 0x000000010a0a7836 */ /* 0x000fe20000000000 */
[----:B------:R2:W-:Y:S04]  /*1bf0*/  SYNCS.ARRIVE.TRANS64.A1T0 RZ, [R3+URZ+0x2c0], RZ ;  /* 0x0002c0ff03ff79a7 */ /* 0x0005e800081000ff */
[----:B------:R-:W-:-:S04]  /*1c00*/  ISETP.NE.AND P0, PT, R10, 0x2, PT ;  /* 0x000000020a00780c */ /* 0x000fc80003f05270 */
[----:B------:R-:W-:Y:S02]  /*1c10*/  SEL R10, R10, RZ, P0 ;  /* 0x000000ff0a0a7207 */ /* 0x000fe40000000000 */
[----:B--2---:R-:W-:-:S04]  /*1c20*/  SEL R3, RZ, 0x1, P0 ;  /* 0x00000001ff037807 */ /* 0x004fc80000000000 */
[----:B------:R-:W-:-:S07]  /*1c30*/  LOP3.LUT R8, R8, R3, RZ, 0x3c, !PT ;  /* 0x0000000308087212 */ /* 0x000fce00078e3cff */
.L_x_24:
[----:B------:R-:W-:Y:S01]  /*1c40*/  UMOV UR4, 0x400 ;  /* 0x0000040000047882 */ /* 0x000fe20000000000 */
[----:B------:R-:W-:Y:S01]  /*1c50*/  LEA.HI R3, R219, R219, RZ, 0x1 ;  /* 0x000000dbdb037211 */ /* 0x000fe200078f08ff */
[----:B-1----:R-:W-:Y:S01]  /*1c60*/  ULEA UR4, UR37, UR4, 0x18 ;  /* 0x0000000425047291 */ /* 0x002fe2000f8ec0ff */
[----:B------:R-:W-:Y:S01]  /*1c70*/  SHF.L.U32 R2, R15, 0x1f, RZ ;  /* 0x0000001f0f027819 */ /* 0x000fe200000006ff */
[----:B------:R-:W-:Y:S01]  /*1c80*/  IMAD R233, R233, 0x2, R18 ;  /* 0x00000002e9e97824 */ /* 0x000fe200078e0212 */
[----:B------:R-:W-:Y:S01]  /*1c90*/  UISETP.GE.U32.AND UP0, UPT, UR22, 0x3f, UPT ;  /* 0x0000003f1600788c */ /* 0x000fe2000bf06070 */
[----:B------:R-:W-:Y:S01]  /*1ca0*/  IMAD.SHL.U32 R3, R3, 0x80, RZ ;  /* 0x0000008003037824 */ /* 0x000fe200078e00ff */
[----:B------:R-:W-:Y:S01]  /*1cb0*/  ULEA UR5, UR15, UR4, 0x3 ;  /* 0x000000040f057291 */ /* 0x000fe2000f8e18ff */
[----:B------:R-:W-:Y:S01]  /*1cc0*/  R2UR UR35, R16 ;  /* 0x00000000102372ca */ /* 0x000fe200000e0000 */
[----:B------:R-:W-:Y:S01]  /*1cd0*/  UMOV UR25, URZ ;  /* 0x000000ff00197c82 */ /* 0x000fe20008000000 */
[----:B------:R-:W-:-:S02]  /*1ce0*/  R2UR UR11, R233 ;  /* 0x00000000e90b72ca */ /* 0x000fc400000e0000 */
[----:B------:R-:W-:-:S04]  /*1cf0*/  LOP3.LUT R3, R3, 0xffffff00, RZ, 0xc0, !PT ;  /* 0xffffff0003037812 */ /* 0x000fc800078ec0ff */
[----:B------:R1:W2:Y:S01]  /*1d00*/  SYNCS.PHASECHK.TRANS64.TRYWAIT P0, [UR5+0x120], R2 ;  /* 0x00012002ff0075a7 */ /* 0x0002a20008001105 */
[----:B------:R-:W-:-:S06]  /*1d10*/  R2UR UR5, R3 ;  /* 0x00000000030572ca */ /* 0x000fcc00000e0000 */
[----:B------:R-:W-:-:S07]  /*1d20*/  UIMAD UR11, UR11, 0x30, URZ ;  /* 0x000000300b0b78a4 */ /* 0x000fce000f8e02ff */
[----:B------:R-:W-:Y:S01]  /*1d30*/  ULOP3.LUT UR35, UR5, 0x80, UR35, 0xf8, !UPT ;  /* 0x0000008005237892 */ /* 0x000fe2000f8ef823 */
[----:B------:R-:W-:Y:S11]  /*1d40*/  BRA.U !UP0, `(.L_x_26) ;  /* 0x0000000108c07547 */ /* 0x000ff6000b800000 */
[----:B------:R-:W-:Y:S01]  /*1d50*/  UMOV UR16, UR13 ;  /* 0x0000000d00107c82 */ /* 0x000fe20008000000 */
[----:B------:R-:W-:Y:S01]  /*1d60*/  UMOV UR6, UR15 ;  /* 0x0000000f00067c82 */ /* 0x000fe20008000000 */
[----:B------:R-:W-:-:S05]  /*1d70*/  UMOV UR34, URZ ;  /* 0x000000ff00227c82 */ /* 0x000fca0008000000 */
.L_x_32:
[----:B------:R-:W-:Y:S01]  /*1d80*/  @P5 MOV R3, 0x2c00 ;  /* 0x00002c0000035802 */ /* 0x000fe20000000f00 */
[----:B------:R-:W-:Y:S01]  /*1d90*/  ULEA UR33, UR6, UR4, 0x3 ;  /* 0x0000000406217291 */ /* 0x000fe2000f8e18ff */
[----:B-12-4-:R-:W-:Y:S11]  /*1da0*/  @P0 BRA `(.L_x_27) ;  /* 0x00000000000c0947 */ /* 0x016ff60003800000 */
[----:B------:R-:W-:Y:S04]  /*1db0*/  SHF.L.U32 R5, R15, 0x1f, RZ ;  /* 0x0000001f0f057819 */ /* 0x000fe800000006ff */
[----:B------:R-:W2:Y:S02]  /*1dc0*/  SYNCS.PHASECHK.TRANS64.TRYWAIT P0, [UR33+0x120], R5 ;  /* 0x00012005ff0075a7 */ /* 0x000ea40008001121 */
[----:B--2---:R-:W-:Y:S05]  /*1dd0*/  @!P0 BRA `(.L_x_28) ;  /* 0x0000007400a08947 */ /* 0x004fea0003800000 */
.L_x_27:
[----:B------:R2:W-:Y:S01]  /*1de0*/  @P5 SYNCS.ARRIVE.TRANS64 RZ, [UR33], R3 ;  /* 0x00000003ffff59a7 */ /* 0x0005e20008000021 */
[----:B------:R-:W-:Y:S02]  /*1df0*/  ULOP3.LUT UR5, UR14, 0x2, URZ, 0xfc, !UPT ;  /* 0x000000020e057892 */ /* 0x000fe4000f8efcff */
[----:B------:R-:W-:Y:S02]  /*1e00*/  UIADD3 UR16, UPT, UPT, UR16, 0x1, URZ ;  /* 0x0000000110107890 */ /* 0x000fe4000fffe0ff */
[----:B------:R-:W-:Y:S02]  /*1e10*/  UISETP.NE.AND UP0, UPT, UR5, 0x2, UPT ;  /* 0x000000020500788c */ /* 0x000fe4000bf05270 */
[----:B------:R-:W-:Y:S07]  /*1e20*/  UISETP.NE.AND UP2, UPT, UR16, 0x1, UPT ;  /* 0x000000011000788c */ /* 0x000fee000bf45270 */
[----:B------:R-:W-:Y:S05]  /*1e30*/  BRA.U UP0, `(.L_x_29) ;  /* 0x0000000100047547 */ /* 0x000fea000b800000 */
[----:B------:R-:W-:Y:S05]  /*1e40*/  BPT.TRAP 0x1 ;  /* 0x000000040000795c */ /* 0x000fea0000300000 */
.L_x_29:
[----:B------:R-:W-:Y:S04]  /*1e50*/  BSSY.RECONVERGENT B0, `(.L_x_30) ;  /* 0x0000003000007945 */ /* 0x000fe80003800200 */
[----:B------:R-:W-:Y:S05]  /*1e60*/  @!P4 BRA `(.L_x_31) ;  /* 0x000000000004c947 */ /* 0x000fea0003800000 */
[----:B------:R-:W-:Y:S05]  /*1e70*/  BPT.TRAP 0x1 ;  /* 0x000000040000795c */ /* 0x000fea0000300000 */
.L_x_31:
[----:B------:R-:W-:Y:S05]  /*1e80*/  BSYNC.RECONVERGENT B0 ;  /* 0x0000000000007941 */ /* 0x000fea0003800200 */
.L_x_30:
[----:B------:R-:W-:Y:S02]  /*1e90*/  UIADD3 UR15, UPT, UPT, UR6, 0x1, URZ ;  /* 0x00000001060f7890 */ /* 0x000fe4000fffe0ff */
[----:B------:R-:W-:Y:S02]  /*1ea0*/  UIADD3 UR18, UP1, UPT, UR26, 0x80, URZ ;  /* 0x000000801a127890 */ /* 0x000fe4000ff3e0ff */
[----:B------:R-:W-:Y:S02]  /*1eb0*/  UISETP.NE.AND UP0, UPT, UR15, 0x24, UPT ;  /* 0x000000240f00788c */ /* 0x000fe4000bf05270 */
[----:B------:R-:W-:Y:S02]  /*1ec0*/  ULEA UR32, UR6, UR4, 0xc ;  /* 0x0000000406207291 */ /* 0x000fe4000f8e60ff */
[----:B------:R-:W-:Y:S02]  /*1ed0*/  USEL UR9, URZ, 0x1, UP0 ;  /* 0x00000001ff097887 */ /* 0x000fe40008000000 */
[----:B------:R-:W-:Y:S02]  /*1ee0*/  USEL UR15, UR15, URZ, UP0 ;  /* 0x000000ff0f0f7287 */ /* 0x000fe40008000000 */
[----:B------:R-:W-:Y:S02]  /*1ef0*/  ULOP3.LUT UR33, UR33, 0xfefffff8, URZ, 0xc0, !UPT ;  /* 0xfefffff821217892 */ /* 0x000fe4000f8ec0ff */
[----:B------:R-:W-:Y:S01]  /*1f00*/  ULEA UR8, UR15, UR4, 0x3 ;  /* 0x000000040f087291 */ /* 0x000fe2000f8e18ff */
[----:B------:R-:W-:Y:S01]  /*1f10*/  LOP3.LUT R15, R15, UR9, RZ, 0x3c, !PT ;  /* 0x000000090f0f7c12 */ /* 0x000fe2000f8e3cff */
[----:B------:R-:W-:Y:S02]  /*1f20*/  UIADD3.X UR19, UPT, UPT, URZ, UR27, URZ, UP1, !UPT ;  /* 0x0000001bff137290 */ /* 0x000fe40008ffe4ff */
[----:B------:R-:W-:Y:S01]  /*1f30*/  UIADD3 UR32, UPT, UPT, UR32, 0x6500, URZ ;  /* 0x0000650020207890 */ /* 0x000fe2000fffe0ff */
[----:B-1----:R-:W-:Y:S01]  /*1f40*/  SHF.L.U32 R2, R15, 0x1f, RZ ;  /* 0x0000001f0f027819 */ /* 0x002fe200000006ff */
[----:B------:R-:W-:Y:S01]  /*1f50*/  UIMAD UR5, UR6, 0x600, UR4 ;  /* 0x00000600060578a4 */ /* 0x000fe2000f8e0204 */
[----:B------:R-:W-:Y:S02]  /*1f60*/  UMOV UR30, 0x0 ;  /* 0x00000000001e7882 */ /* 0x000fe40000000000 */
[----:B------:R4:W1:Y:S01]  /*1f70*/  SYNCS.PHASECHK.TRANS64.TRYWAIT P0, [UR8+0x120], R2 ;  /* 0x00012002ff0075a7 */ /* 0x0008620008001108 */
[----:B------:R-:W-:Y:S01]  /*1f80*/  UMOV UR31, 0x10000000 ;  /* 0x10000000001f7882 */ /* 0x000fe20000000000 */
[----:B------:R-:W-:Y:S02]  /*1f90*/  UIADD3 UR28, UP0, UPT, UR26, 0x180, URZ ;  /* 0x000001801a1c7890 */ /* 0x000fe4000ff1e0ff */
[----:B------:R2:W-:Y:S01]  /*1fa0*/  UTMALDG.3D.2CTA [UR32], [UR18], desc[UR30] ;  /* 0x00001e20120075b4 */ /* 0x0005e20008211000 */
[----:B------:R-:W-:Y:S02]  /*1fb0*/  UIADD3 UR8, UPT, UPT, UR5, 0x2a500, URZ ;  /* 0x0002a50005087890 */ /* 0x000fe4000fffe0ff */
[----:B------:R-:W-:Y:S01]  /*1fc0*/  UIADD3.X UR29, UPT, UPT, URZ, UR27, URZ, UP0, !UPT ;  /* 0x0000001bff1d7290 */ /* 0x000fe200087fe4ff */
[----:B------:R-:W-:Y:S01]  /*1fd0*/  UMOV UR10, UR34 ;  /* 0x00000022000a7c82 */ /* 0x000fe20008000000 */
[----:B------:R-:W-:Y:S01]  /*1fe0*/  UMOV UR12, UR36 ;  /* 0x00000024000c7c82 */ /* 0x000fe20008000000 */
[----:B------:R-:W-:Y:S01]  /*1ff0*/  UMOV UR9, UR33 ;  /* 0x0000002100097c82 */ /* 0x000fe20008000000 */
[----:B------:R-:W-:Y:S01]  /*2000*/  UMOV UR25, UR7 ;  /* 0x0000000700197c82 */ /* 0x000fe20008000000 */
[----:B------:R-:W-:Y:S04]  /*2010*/  UMOV UR6, UR15 ;  /* 0x0000000f00067c82 */ /* 0x000fe80008000000 */
[----:B------:R4:W-:Y:S01]  /*2020*/  UTMALDG.3D.2CTA [UR8], [UR28], desc[UR30] ;  /* 0x00001e081c0075b4 */ /* 0x0009e20008211000 */
[----:B--2---:R-:W-:Y:S01]  /*2030*/  UIADD3 UR34, UPT, UPT, UR34, 0x20, URZ ;  /* 0x0000002022227890 */ /* 0x004fe2000fffe0ff */
[----:B------:R-:W-:Y:S11]  /*2040*/  BRA.U UP2, `(.L_x_32) ;  /* 0xfffffffd024c7547 */ /* 0x000ff6000b83ffff */
.L_x_26:
[----:B------:R-:W-:Y:S01]  /*2050*/  ULEA UR5, UR15, UR4, 0x3 ;  /* 0x000000040f057291 */ /* 0x000fe2000f8e18ff */
[----:B-1--4-:R-:W-:Y:S01]  /*2060*/  SHF.L.U32 R2, R15, 0x1f, RZ ;  /* 0x0000001f0f027819 */ /* 0x012fe200000006ff */
[----:B------:R-:W-:Y:S01]  /*2070*/  @!P1 SYNCS.ARRIVE.TRANS64.A1T0 RZ, [UR4+0x258], RZ ;  /* 0x000258ffffff99a7 */ /* 0x000fe20008100004 */
[----:B------:R-:W-:-:S06]  /*2080*/  UISETP.GT.AND UP0, UPT, UR24, UR23, UPT ;  /* 0x000000171800728c */ /* 0x000fcc000bf04270 */
[----:B--2---:R1:W2:Y:S03]  /*2090*/  SYNCS.PHASECHK.TRANS64.TRYWAIT P0, [UR5+0x120], R2 ;  /* 0x00012002ff0075a7 */ /* 0x0042a60008001105 */
[----:B------:R-:W-:Y:S05]  /*20a0*/  BRA.U !UP0, `(.L_x_33) ;  /* 0x0000000108c07547 */ /* 0x000fea000b800000 */
[----:B------:R-:W-:Y:S01]  /*20b0*/  UIADD3 UR28, UPT, UPT, UR21, UR25, URZ ;  /* 0x00000019151c7290 */ /* 0x000fe2000fffe0ff */
[----:B------:R-:W-:-:S11]  /*20c0*/  UMOV UR6, UR15 ;  /* 0x0000000f00067c82 */ /* 0x000fd60008000000 */
.L_x_39:
[----:B--2---:R-:W-:Y:S01]  /*20d0*/  @P5 MOV R3, 0x2c00 ;  /* 0x00002c0000035802 */ /* 0x004fe20000000f00 */
[----:B------:R-:W-:Y:S01]  /*20e0*/  ULEA UR17, UR6, UR4, 0x3 ;  /* 0x0000000406117291 */ /* 0x000fe2000f8e18ff */
[----:B-12---:R-:W-:Y:S11]  /*20f0*/  @P0 BRA `(.L_x_34) ;  /* 0x00000000000c0947 */ /* 0x006ff60003800000 */
[----:B------:R-:W-:Y:S04]  /*2100*/  SHF.L.U32 R5, R15, 0x1f, RZ ;  /* 0x0000001f0f057819 */ /* 0x000fe800000006ff */
[----:B------:R-:W2:Y:S02]  /*2110*/  SYNCS.PHASECHK.TRANS64.TRYWAIT P0, [UR17+0x120], R5 ;  /* 0x00012005ff0075a7 */ /* 0x000ea40008001111 */
[----:B--2---:R-:W-:Y:S05]  /*2120*/  @!P0 BRA `(.L_x_35) ;  /* 0x0000007000e48947 */ /* 0x004fea0003800000 */
.L_x_34:
[----:B------:R2:W-:Y:S01]  /*2130*/  @P5 SYNCS.ARRIVE.TRANS64 RZ, [UR17], R3 ;  /* 0x00000003ffff59a7 */ /* 0x0005e20008000011 */
[----:B------:R-:W-:Y:S04]  /*2140*/  ULOP3.LUT UR5, UR14, 0x2, URZ, 0xfc, !UPT ;  /* 0x000000020e057892 */ /* 0x000fe8000f8efcff */
[----:B------:R-:W-:Y:S09]  /*2150*/  UISETP.NE.AND UP0, UPT, UR5, 0x2, UPT ;  /* 0x000000020500788c */ /* 0x000ff2000bf05270 */
[----:B------:R-:W-:Y:S05]  /*2160*/  BRA.U UP0, `(.L_x_36) ;  /* 0x0000000100047547 */ /* 0x000fea000b800000 */
[----:B------:R-:W-:Y:S05]  /*2170*/  BPT.TRAP 0x1 ;  /* 0x000000040000795c */ /* 0x000fea0000300000 */
.L_x_36:
[----:B------:R-:W-:Y:S04]  /*2180*/  BSSY.RECONVERGENT B0, `(.L_x_37) ;  /* 0x0000003000007945 */ /* 0x000fe80003800200 */
[----:B------:R-:W-:Y:S05]  /*2190*/  @!P4 BRA `(.L_x_38) ;  /* 0x000000000004c947 */ /* 0x000fea0003800000 */
[----:B------:R-:W-:Y:S05]  /*21a0*/  BPT.TRAP 0x1 ;  /* 0x000000040000795c */ /* 0x000fea0000300000 */
.L_x_38:
[----:B------:R-:W-:Y:S05]  /*21b0*/  BSYNC.RECONVERGENT B0 ;  /* 0x0000000000007941 */ /* 0x000fea0003800200 */
.L_x_37:
[----:B------:R-:W-:Y:S02]  /*21c0*/  UIADD3 UR15, UPT, UPT, UR6, 0x1, URZ ;  /* 0x00000001060f7890 */ /* 0x000fe4000fffe0ff */
[----:B------:R-:W-:Y:S02]  /*21d0*/  ULEA UR16, UR6, UR4, 0xc ;  /* 0x0000000406107291 */ /* 0x000fe4000f8e60ff */
[----:B------:R-:W-:Y:S02]  /*21e0*/  UISETP.NE.AND UP0, UPT, UR15, 0x24, UPT ;  /* 0x000000240f00788c */ /* 0x000fe4000bf05270 */
[----:B------:R-:W-:Y:S02]  /*21f0*/  UIADD3 UR38, UP1, UPT, UR26, 0x80, URZ ;  /* 0x000000801a267890 */ /* 0x000fe4000ff3e0ff */
[----:B------:R-:W-:Y:S02]  /*2200*/  USEL UR9, URZ, 0x1, UP0 ;  /* 0x00000001ff097887 */ /* 0x000fe40008000000 */
[----:B------:R-:W-:Y:S02]  /*2210*/  USEL UR15, UR15, URZ, UP0 ;  /* 0x000000ff0f0f7287 */ /* 0x000fe40008000000 */
[----:B------:R-:W-:Y:S02]  /*2220*/  ULOP3.LUT UR17, UR17, 0xfefffff8, URZ, 0xc0, !UPT ;  /* 0xfefffff811117892 */ /* 0x000fe4000f8ec0ff */
[----:B------:R-:W-:Y:S01]  /*2230*/  ULEA UR8, UR15, UR4, 0x3 ;  /* 0x000000040f087291 */ /* 0x000fe2000f8e18ff */
[----:B------:R-:W-:Y:S01]  /*2240*/  LOP3.LUT R15, R15, UR9, RZ, 0x3c, !PT ;  /* 0x000000090f0f7c12 */ /* 0x000fe2000f8e3cff */
[----:B------:R-:W-:Y:S02]  /*2250*/  USHF.L.U32 UR18, UR25, 0x5, URZ ;  /* 0x0000000519127899 */ /* 0x000fe400080006ff */
[----:B------:R-:W-:Y:S01]  /*2260*/  UIADD3 UR16, UPT, UPT, UR16, 0x6500, URZ ;  /* 0x0000650010107890 */ /* 0x000fe2000fffe0ff */
[----:B-1----:R-:W-:Y:S01]  /*2270*/  SHF.L.U32 R2, R15, 0x1f, RZ ;  /* 0x0000001f0f027819 */ /* 0x002fe200000006ff */
[----:B------:R-:W-:Y:S02]  /*2280*/  UIADD3.X UR39, UPT, UPT, URZ, UR27, URZ, UP1, !UPT ;  /* 0x0000001bff277290 */ /* 0x000fe40008ffe4ff */
[----:B------:R-:W-:Y:S01]  /*2290*/  UIMAD UR5, UR6, 0x600, UR4 ;  /* 0x00000600060578a4 */ /* 0x000fe2000f8e0204 */
[----:B------:R4:W1:Y:S01]  /*22a0*/  SYNCS.PHASECHK.TRANS64.TRYWAIT P0, [UR8+0x120], R2 ;  /* 0x00012002ff0075a7 */ /* 0x0008620008001108 */
[----:B------:R-:W-:Y:S02]  /*22b0*/  UIADD3 UR32, UP0, UPT, UR26, 0x180, URZ ;  /* 0x000001801a207890 */ /* 0x000fe4000ff1e0ff */
[----:B------:R-:W-:Y:S01]  /*22c0*/  UIADD3 UR8, UPT, UPT, UR5, 0x2a500, URZ ;  /* 0x0002a50005087890 */ /* 0x000fe2000fffe0ff */
[----:B------:R-:W-:Y:S01]  /*22d0*/  UMOV UR30, 0x0 ;  /* 0x00000000001e7882 */ /* 0x000fe20000000000 */
[----:B------:R-:W-:Y:S01]  /*22e0*/  UMOV UR31, 0x10000000 ;  /* 0x10000000001f7882 */ /* 0x000fe20000000000 */
[----:B------:R-:W-:Y:S01]  /*22f0*/  UMOV UR19, UR35 ;  /* 0x0000002300137c82 */ /* 0x000fe20008000000 */
[----:B------:R-:W-:Y:S01]  /*2300*/  UMOV UR20, UR36 ;  /* 0x0000002400147c82 */ /* 0x000fe20008000000 */
[----:B------:R-:W-:Y:S01]  /*2310*/  UIADD3.X UR33, UPT, UPT, URZ, UR27, URZ, UP0, !UPT ;  /* 0x0000001bff217290 */ /* 0x000fe200087fe4ff */
[----:B------:R4:W-:Y:S01]  /*2320*/  UTMALDG.3D.2CTA [UR16], [UR38], desc[UR30] ;  /* 0x00001e10260075b4 */ /* 0x0009e20008211000 */
[----:B------:R-:W-:Y:S01]  /*2330*/  UIADD3 UR25, UPT, UPT, UR25, 0x1, URZ ;  /* 0x0000000119197890 */ /* 0x000fe2000fffe0ff */
[----:B------:R-:W-:Y:S01]  /*2340*/  UMOV UR12, UR36 ;  /* 0x00000024000c7c82 */ /* 0x000fe20008000000 */
[----:B------:R-:W-:Y:S01]  /*2350*/  UMOV UR9, UR17 ;  /* 0x0000001100097c82 */ /* 0x000fe20008000000 */
[----:B------:R-:W-:Y:S01]  /*2360*/  UMOV UR10, UR18 ;  /* 0x00000012000a7c82 */ /* 0x000fe20008000000 */
[----:B------:R-:W-:Y:S03]  /*2370*/  UISETP.NE.AND UP0, UPT, UR25, UR28, UPT ;  /* 0x0000001c1900728c */ /* 0x000fe6000bf05270 */
[----:B------:R4:W-:Y:S01]  /*2380*/  UTMALDG.3D.2CTA [UR8], [UR32], desc[UR30] ;  /* 0x00001e08200075b4 */ /* 0x0009e20008211000 */
[----:B------:R-:W-:Y:S05]  /*2390*/  UMOV UR6, UR15 ;  /* 0x0000000f00067c82 */ /* 0x000fea0008000000 */
[----:B----4-:R-:W-:Y:S05]  /*23a0*/  BRA.U UP0, `(.L_x_39) ;  /* 0xfffffffd00487547 */ /* 0x010fea000b83ffff */
.L_x_33:
[----:B-1----:R-:W-:Y:S01]  /*23b0*/  LEA R2, R14, UR4, 0x3 ;  /* 0x000000040e027c11 */ /* 0x002fe2000f8e18ff */
[----:B------:R-:W-:Y:S01]  /*23c0*/  NOP ;  /* 0x0000000000007918 */ /* 0x000fe20000000000 */
[----:B--2---:R-:W-:Y:S02]  /*23d0*/  SHF.L.U32 R3, R12, 0x1f, RZ ;  /* 0x0000001f0c037819 */ /* 0x004fe400000006ff */
[----:B------:R-:W-:Y:S02]  /*23e0*/  LEA R4, R14, UR4, 0x4 ;  /* 0x000000040e047c11 */ /* 0x000fe4000f8e20ff */
[----:B------:R-:W1:Y:S02]  /*23f0*/  SYNCS.PHASECHK.TRANS64.TRYWAIT P0, [R2+URZ+0x260], R3 ;  /* 0x00026003020075a7 */ /* 0x000e6400080011ff */
[----:B-1----:R-:W-:Y:S05]  /*2400*/  @!P0 BRA `(.L_x_40) ;  /* 0x0000007000448947 */ /* 0x002fea0003800000 */
.L_x_151:
[----:B------:R-:W2:Y:S01]  /*2410*/  LDS.128 R4, [R4+0x2f0] ;  /* 0x0002f00004047984 */ /* 0x000ea20000000c00 */
[----:B------:R-:W-:Y:S01]  /*2420*/  ISETP.GE.AND P0, PT, R102, 0x1, PT ;  /* 0x000000016600780c */ /* 0x000fe20003f06270 */
[----:B-1----:R-:W-:Y:S01]  /*2430*/  VIADD R2, R2, 0x270 ;  /* 0x0000027002027836 */ /* 0x002fe20000000000 */
[----:B------:R-:W-:Y:S01]  /*2440*/  @!PT LDS RZ, [RZ] ;  /* 0x00000000fffff984 */ /* 0x000fe20000000800 */
[----:B------:R-:W-:Y:S01]  /*2450*/  @!PT LDS RZ, [RZ] ;  /* 0x00000000fffff984 */ /* 0x000fe20000000800 */
[----:B------:R-:W-:Y:S01]  /*2460*/  @!PT LDS RZ, [RZ] ;  /* 0x00000000fffff984 */ /* 0x000fe20000000800 */
[----:B------:R-:W-:Y:S01]  /*2470*/  @!PT LDS RZ, [RZ] ;  /* 0x00000000fffff984 */ /* 0x000fe20000000800 */
[----:B------:R1:W-:Y:S06]  /*2480*/  MEMBAR.ALL.CTA ;  /* 0x0000000000007992 */ /* 0x0003ec0000008000 */
[----:B-1----:R-:W1:Y:S01]  /*2490*/  FENCE.VIEW.ASYNC.S ;  /* 0x00000000000073c6 */ /* 0x002e620000000000 */
[----:B------:R-:W-:-:S04]  /*24a0*/  PRMT R2, RZ, 0x654, R2 ;  /* 0x00000654ff027816 */ /* 0x000fc80000000002 */
[----:B-1----:R1:W-:Y:S01]  /*24b0*/  SYNCS.ARRIVE.TRANS64.RED.A1T0 RZ, [R2+URZ], RZ ;  /* 0x000000ff02ff79a7 */ /* 0x0023e200081004ff */
[----:B--2---:R-:W-:-:S13]  /*24c0*/  LOP3.LUT P2, RZ, R6, 0x1, RZ, 0xc0, !PT ;  /* 0x0000000106ff7812 */ /* 0x004fda000784c0ff */
[----:B------:R-:W-:Y:S01]  /*24d0*/  @P2 SHF.R.U32.HI R3, RZ, 0x10, R5 ;  /* 0x00000010ff032819 */ /* 0x000fe20000011605 */
[----:B------:R-:W-:Y:S01]  /*24e0*/  VOTEU.ANY UP0, P2 ;  /* 0x0000000000ff7886 */ /* 0x000fe20001000100 */
[----:B------:R-:W-:Y:S02]  /*24f0*/  @P2 MOV R13, R4 ;  /* 0x00000004000d2202 */ /* 0x000fe40000000f00 */
[----:B------:R-:W-:Y:S02]  /*2500*/  @P2 R2UR.BROADCAST UR5, R3 ;  /* 0x00000000030522ca */ /* 0x000fe400008e0000 */
[----:B------:R-:W-:-:S11]  /*2510*/  @P2 LOP3.LUT R11, R5, 0xffff, RZ, 0xc0, !PT ;  /* 0x0000ffff050b2812 */ /* 0x000fd600078ec0ff */
[----:B------:R-:W-:Y:S01]  /*2520*/  @UP0 UMOV UR36, UR5 ;  /* 0x0000000500240c82 */ /* 0x000fe20008000000 */
[----:B-1----:R-:W-:Y:S05]  /*2530*/  @!P0 BRA `(.L_x_41) ;  /* 0x0000000000b88947 */ /* 0x002fea0003800000 */
[----:B------:R-:W3:Y:S01]  /*2540*/  LDC.64 R4, c[0x0][0xb18] ;  /* 0x0002c600ff047b82 */ /* 0x000ee20000000a00 */
[----:B------:R-:W-:-:S07]  /*2550*/  ISETP.NE.AND P3, PT, R102, 0x1, PT ;  /* 0x000000016600780c */ /* 0x000fce0003f65270 */
[----:B------:R-:W1:Y:S08]  /*2560*/  LDC.64 R6, c[0x0][0xb10] ;  /* 0x0002c400ff067b82 */ /* 0x000e700000000a00 */
[----:B------:R-:W2:Y:S08]  /*2570*/  LDC R17, c[0x0][0xb20] ;  /* 0x0002c800ff117b82 */ /* 0x000eb00000000800 */
[----:B------:R-:W4:Y:S01]  /*2580*/  LDC R20, c[0x0][0xb0c] ;  /* 0x0002c300ff147b82 */ /* 0x000f220000000800 */
[----:B---3--:R-:W-:Y:S01]  /*2590*/  IMAD.HI.U32 R24, R0, R5, RZ ;  /* 0x0000000500187227 */ /* 0x008fe200078e00ff */
[----:B------:R-:W-:-:S06]  /*25a0*/  ISETP.NE.AND P0, PT, R4, 0x1, PT ;  /* 0x000000010400780c */ /* 0x000fcc0003f05270 */
[----:B------:R-:W3:Y:S01]  /*25b0*/  LDC.64 R2, c[0x0][0xb28] ;  /* 0x0002ca00ff027b82 */ /* 0x000ee20000000a00 */
[----:B-1----:R-:W-:-:S04]  /*25c0*/  IMAD.HI.U32 R22, R9, R6, RZ ;  /* 0x0000000609167227 */ /* 0x002fc800078e00ff */
[----:B------:R-:W-:Y:S01]  /*25d0*/  IMAD.HI.U32 R26, R13, R6, RZ ;  /* 0x000000060d1a7227 */ /* 0x000fe200078e00ff */
[----:B------:R-:W-:Y:S02]  /*25e0*/  SHF.R.U32.HI R22, RZ, R7, R22 ;  /* 0x00000007ff167219 */ /* 0x000fe40000011616 */
[----:B--2---:R-:W-:Y:S01]  /*25f0*/  SHF.R.U32.HI R19, RZ, R17, R24 ;  /* 0x00000011ff137219 */ /* 0x004fe20000011618 */
[----:B------:R-:W-:Y:S01]  /*2600*/  IMAD.HI.U32 R24, R11, R5, RZ ;  /* 0x000000050b187227 */ /* 0x000fe200078e00ff */
[----:B------:R-:W-:Y:S02]  /*2610*/  SHF.R.U32.HI R26, RZ, R7, R26 ;  /* 0x00000007ff1a7219 */ /* 0x000fe4000001161a */
[----:B------:R-:W-:Y:S02]  /*2620*/  SEL R19, R0, R19, !P0 ;  /* 0x0000001300137207 */ /* 0x000fe40004000000 */
[----:B------:R-:W-:Y:S02]  /*2630*/  SHF.R.U32.HI R24, RZ, R17, R24 ;  /* 0x00000011ff187219 */ /* 0x000fe40000011618 */
[----:B----4-:R-:W-:-:S02]  /*2640*/  ISETP.NE.AND P1, PT, R20, 0x1, PT ;  /* 0x000000011400780c */ /* 0x010fc40003f25270 */
[----:B------:R-:W-:Y:S02]  /*2650*/  SEL R5, R11, R24, !P0 ;  /* 0x000000180b057207 */ /* 0x000fe40004000000 */
[----:B------:R-:W-:Y:S02]  /*2660*/  SEL R21, R9, R22, !P1 ;  /* 0x0000001609157207 */ /* 0x000fe40004800000 */
[----:B------:R-:W-:Y:S01]  /*2670*/  SEL R7, R13, R26, !P1 ;  /* 0x0000001a0d077207 */ /* 0x000fe20004800000 */
[----:B---3--:R-:W-:Y:S01]  /*2680*/  IMAD.HI.U32 R22, R19, R2, RZ ;  /* 0x0000000213167227 */ /* 0x008fe200078e00ff */
[----:B------:R-:W-:-:S03]  /*2690*/  IADD3 R17, PT, PT, -R5, RZ, RZ ;  /* 0x000000ff05117210 */ /* 0x000fc60007ffe1ff */
        /* <DEDUP_REMOVED lines=11> */
[----:B------:R-:W-:-:S04]  /*2750*/  @!P0 IMAD.HI.U32 R22, R7, R2, RZ ;  /* 0x0000000207168227 */ /* 0x000fc800078e00ff */
[----:B------:R-:W-:Y:S01]  /*2760*/  IMAD.MOV R2, RZ, RZ, -R6 ;  /* 0x000000ffff027224 */ /* 0x000fe200078e0a06 */
[----:B------:R-:W-:-:S03]  /*2770*/  @!P0 SHF.R.U32.HI R22, RZ, R3, R22 ;  /* 0x00000003ff168219 */ /* 0x000fc60000011616 */
[----:B------:R-:W-:Y:S01]  /*2780*/  IMAD R2, R102, R2, R5 ;  /* 0x0000000266027224 */ /* 0x000fe200078e0205 */
        /* <DEDUP_REMOVED lines=9> */
.L_x_41:
[----:B------:R-:W1:Y:S02]  /*2820*/  LDCU UR5, c[0x0][0xb30] ;  /* 0x00016600ff0577ac */ /* 0x000e640008000800 */
[----:B-1----:R-:W-:-:S09]  /*2830*/  UISETP.NE.AND UP0, UPT, UR5, 0x1, UPT ;  /* 0x000000010500788c */ /* 0x002fd2000bf05270 */
[----:B------:R-:W-:Y:S05]  /*2840*/  BRA.U UP0, `(.L_x_42) ;  /* 0x0000000100407547 */ /* 0x000fea000b800000 */
[----:B------:R-:W1:Y:S08]  /*2850*/  LDC.64 R4, c[0x0][0xb10] ;  /* 0x0002c400ff047b82 */ /* 0x000e700000000a00 */
[----:B------:R-:W2:Y:S08]  /*2860*/  LDC.64 R2, c[0x0][0xb18] ;  /* 0x0002c600ff027b82 */ /* 0x000eb00000000a00 */
[----:B------:R-:W4:Y:S08]  /*2870*/  LDC R6, c[0x0][0xb20] ;  /* 0x0002c800ff067b82 */ /* 0x000f300000000800 */
[----:B------:R-:W3:Y:S01]  /*2880*/  LDC R20, c[0x0][0xb0c] ;  /* 0x0002c300ff147b82 */ /* 0x000ee20000000800 */
[----:B-1----:R-:W-:-:S05]  /*2890*/  IMAD.HI.U32 R4, R13, R4, RZ ;  /* 0x000000040d047227 */ /* 0x002fca00078e00ff */
[----:B------:R-:W-:Y:S01]  /*28a0*/  SHF.R.U32.HI R4, RZ, R5, R4 ;  /* 0x00000005ff047219 */ /* 0x000fe20000011604 */
[----:B--2---:R-:W-:Y:S01]  /*28b0*/  IMAD.HI.U32 R3, R11, R3, RZ ;  /* 0x000000030b037227 */ /* 0x004fe200078e00ff */
[----:B------:R-:W-:-:S04]  /*28c0*/  ISETP.NE.AND P0, PT, R2, 0x1, PT ;  /* 0x000000010200780c */ /* 0x000fc80003f05270 */
[----:B----4-:R-:W-:-:S04]  /*28d0*/  SHF.R.U32.HI R6, RZ, R6, R3 ;  /* 0x00000006ff067219 */ /* 0x010fc80000011603 */
[----:B------:R-:W-:Y:S02]  /*28e0*/  SEL R3, R11, R6, !P0 ;  /* 0x000000060b037207 */ /* 0x000fe40004000000 */
[----:B---3--:R-:W-:-:S04]  /*28f0*/  ISETP.NE.AND P1, PT, R20, 0x1, PT ;  /* 0x000000011400780c */ /* 0x008fc80003f25270 */
[----:B------:R-:W-:-:S05]  /*2900*/  SEL R4, R13, R4, !P1 ;  /* 0x000000040d047207 */ /* 0x000fca0004800000 */
[----:B------:R-:W-:Y:S02]  /*2910*/  IMAD.IADD R5, R3, 0x1, -R4 ;  /* 0x0000000103057824 */ /* 0x000fe400078e0a04 */
[----:B------:R-:W-:Y:S02]  /*2920*/  IMAD.IADD R3, R4, 0x1, -R3 ;  /* 0x0000000104037824 */ /* 0x000fe400078e0a03 */
[----:B------:R-:W-:Y:S02]  /*2930*/  IMAD R13, R5, R20, R13 ;  /* 0x00000014050d7224 */ /* 0x000fe400078e020d */
[----:B------:R-:W-:-:S07]  /*2940*/  IMAD R11, R3, R2, R11 ;  /* 0x00000002030b7224 */ /* 0x000fce00078e020b */
.L_x_42:
[----:B------:R-:W-:Y:S01]  /*2950*/  VIADD R14, R14, 0x1 ;  /* 0x000000010e0e7836 */ /* 0x000fe20000000000 */
[----:B------:R-:W-:Y:S01]  /*2960*/  PLOP3.LUT P1, PT, PT, PT, PT, 0x80, 0x8 ;  /* 0x000000000008781c */ /* 0x000fe20003f2f070 */
[----:B------:R-:W-:Y:S02]  /*2970*/  IMAD.IADD R219, R13, 0x1, R232 ;  /* 0x000000010ddb7824 */ /* 0x000fe400078e02e8 */
[----:B------:R-:W-:Y:S01]  /*2980*/  IMAD.IADD R233, R11, 0x1, R218 ;  /* 0x000000010be97824 */ /* 0x000fe200078e02da */
[----:B------:R-:W-:-:S04]  /*2990*/  ISETP.NE.AND P0, PT, R14, 0x2, PT ;  /* 0x000000020e00780c */ /* 0x000fc80003f05270 */
[----:B------:R-:W-:Y:S02]  /*29a0*/  SEL R3, RZ, 0x1, P0 ;  /* 0x00000001ff037807 */ /* 0x000fe40000000000 */
[----:B------:R-:W-:Y:S02]  /*29b0*/  SEL R14, R14, RZ, P0 ;  /* 0x000000ff0e0e7207 */ /* 0x000fe40000000000 */
[----:B------:R-:W-:Y:S01]  /*29c0*/  LOP3.LUT R12, R12, R3, RZ, 0x3c, !PT ;  /* 0x000000030c0c7212 */ /* 0x000fe200078e3cff */
[----:B------:R-:W-:Y:S06]  /*29d0*/  @P2 BRA `(.L_x_43) ;  /* 0xfffffff000582947 */ /* 0x000fec000383ffff */
[----:B------:R-:W-:Y:S01]  /*29e0*/  UIADD3 UR4, UPT, UPT, UR4, 0x120, URZ ;  /* 0x0000012004047890 */ /* 0x000fe2000fffe0ff */
[----:B------:R-:W-:-:S03]  /*29f0*/  SHF.L.U32 R3, R15, 0x1f, RZ ;  /* 0x0000001f0f037819 */ /* 0x000fc600000006ff */
[----:B------:R-:W-:-:S09]  /*2a00*/  ULEA UR5, UR15, UR4, 0x3 ;  /* 0x000000040f057291 */ /* 0x000fd2000f8e18ff */
[----:B------:R-:W1:Y:S02]  /*2a10*/  SYNCS.PHASECHK.TRANS64.TRYWAIT P0, [UR5], R3 ;  /* 0x00000003ff0075a7 */ /* 0x000e640008001105 */
[----:B-1----:R-:W-:Y:S05]  /*2a20*/  @!P0 BRA `(.L_x_44) ;  /* 0x0000006800d08947 */ /* 0x002fea0003800000 */
.L_x_153:
[----:B------:R-:W-:-:S04]  /*2a30*/  UIADD3 UR6, UPT, UPT, UR15, 0x1, URZ ;  /* 0x000000010f067890 */ /* 0x000fc8000fffe0ff */
[----:B------:R-:W-:-:S04]  /*2a40*/  UISETP.NE.AND UP0, UPT, UR6, 0x24, UPT ;  /* 0x000000240600788c */ /* 0x000fc8000bf05270 */
[----:B------:R-:W-:Y:S02]  /*2a50*/  USEL UR7, URZ, 0x1, UP0 ;  /* 0x00000001ff077887 */ /* 0x000fe40008000000 */
[----:B------:R-:W-:-:S04]  /*2a60*/  USEL UR6, UR6, URZ, UP0 ;  /* 0x000000ff06067287 */ /* 0x000fc80008000000 */
[----:B------:R-:W-:Y:S01]  /*2a70*/  ULEA UR5, UR6, UR4, 0x3 ;  /* 0x0000000406057291 */ /* 0x000fe2000f8e18ff */
[----:B------:R-:W-:-:S04]  /*2a80*/  LOP3.LUT R2, R15, UR7, RZ, 0x3c, !PT ;  /* 0x000000070f027c12 */ /* 0x000fc8000f8e3cff */
[----:B-1----:R-:W-:-:S04]  /*2a90*/  SHF.L.U32 R3, R2, 0x1f, RZ ;  /* 0x0000001f02037819 */ /* 0x002fc800000006ff */
[----:B------:R-:W1:Y:S02]  /*2aa0*/  SYNCS.PHASECHK.TRANS64.TRYWAIT P0, [UR5], R3 ;  /* 0x00000003ff0075a7 */ /* 0x000e640008001105 */
[----:B-1----:R-:W-:Y:S05]  /*2ab0*/  @!P0 BRA `(.L_x_45) ;  /* 0x0000006800c48947 */ /* 0x002fea0003800000 */
.L_x_155:
        /* <DEDUP_REMOVED lines=9> */
.L_x_157:
        /* <DEDUP_REMOVED lines=9> */
.L_x_159:
        /* <DEDUP_REMOVED lines=9> */
.L_x_161:
        /* <DEDUP_REMOVED lines=9> */
.L_x_163:
        /* <DEDUP_REMOVED lines=9> */
.L_x_165:
        /* <DEDUP_REMOVED lines=9> */
.L_x_167:
        /* <DEDUP_REMOVED lines=9> */
.L_x_169:
        /* <DEDUP_REMOVED lines=9> */
.L_x_171:
        /* <DEDUP_REMOVED lines=9> */
.L_x_173:
        /* <DEDUP_REMOVED lines=9> */
.L_x_175:
        /* <DEDUP_REMOVED lines=9> */
.L_x_177:
        /* <DEDUP_REMOVED lines=9> */
.L_x_179:
        /* <DEDUP_REMOVED lines=9> */
.L_x_181:
        /* <DEDUP_REMOVED lines=9> */
.L_x_183:
        /* <DEDUP_REMOVED lines=9> */
.L_x_185:
        /* <DEDUP_REMOVED lines=9> */
.L_x_187:
        /* <DEDUP_REMOVED lines=9> */
.L_x_189:
        /* <DEDUP_REMOVED lines=9> */
.L_x_191:
        /* <DEDUP_REMOVED lines=9> */
.L_x_193:
        /* <DEDUP_REMOVED lines=9> */
.L_x_195:
        /* <DEDUP_REMOVED lines=9> */
.L_x_197:
        /* <DEDUP_REMOVED lines=9> */
.L_x_199:
        /* <DEDUP_REMOVED lines=9> */
.L_x_201:
        /* <DEDUP_REMOVED lines=9> */
.L_x_203:
        /* <DEDUP_REMOVED lines=9> */
.L_x_205:
        /* <DEDUP_REMOVED lines=9> */
.L_x_207:
        /* <DEDUP_REMOVED lines=9> */
.L_x_209:
        /* <DEDUP_REMOVED lines=9> */
.L_x_211:
        /* <DEDUP_REMOVED lines=9> */
.L_x_213:
        /* <DEDUP_REMOVED lines=9> */
.L_x_215:
        /* <DEDUP_REMOVED lines=9> */
.L_x_217:
        /* <DEDUP_REMOVED lines=9> */
.L_x_219:
        /* <DEDUP_REMOVED lines=9> */
.L_x_221:
[----:B------:R-:W-:-:S04]  /*3d50*/  UIADD3 UR6, UPT, UPT, UR6, 0x1, URZ ;  /* 0x0000000106067890 */ /* 0x000fc8000fffe0ff */
[----:B------:R-:W-:-:S04]  /*3d60*/  UISETP.NE.AND UP0, UPT, UR6, 0x24, UPT ;  /* 0x000000240600788c */ /* 0x000fc8000bf05270 */
[----:B------:R-:W-:Y:S02]  /*3d70*/  USEL UR5, URZ, 0x1, UP0 ;  /* 0x00000001ff057887 */ /* 0x000fe40008000000 */
[----:B------:R-:W-:-:S04]  /*3d80*/  USEL UR6, UR6, URZ, UP0 ;  /* 0x000000ff06067287 */ /* 0x000fc80008000000 */
[----:B------:R-:W-:Y:S01]  /*3d90*/  ULEA UR6, UR6, UR4, 0x3 ;  /* 0x0000000406067291 */ /* 0x000fe2000f8e18ff */
[----:B-1----:R-:W-:-:S04]  /*3da0*/  LOP3.LUT R3, R2, UR5, RZ, 0x3c, !PT ;  /* 0x0000000502037c12 */ /* 0x002fc8000f8e3cff */
[----:B------:R-:W-:Y:S01]  /*3db0*/  SHF.L.U32 R3, R3, 0x1f, RZ ;  /* 0x0000001f03037819 */ /* 0x000fe200000006ff */
[----:B---3--:R-:W-:-:S07]  /*3dc0*/  IMAD.U32 R0, RZ, RZ, UR6 ;  /* 0x00000006ff007e24 */ /* 0x008fce000f8e00ff */
.L_x_79:
[----:B-1----:R1:W2:Y:S02]  /*3dd0*/  SYNCS.PHASECHK.TRANS64.TRYWAIT P0, [R0+URZ], R3 ;  /* 0x00000003000075a7 */ /* 0x0022a400080011ff */
[----:B--2---:R-:W-:Y:S05]  /*3de0*/  @!P0 NANOSLEEP.SYNCS 0x989680 ;  /* 0x009896800000895d */ /* 0x004fea0003900000 */
[----:B------:R-:W2:Y:S02]  /*3df0*/  @!P0 SYNCS.PHASECHK.TRANS64 P0, [R0+URZ], R3 ;  /* 0x00000003000085a7 */ /* 0x000ea400080010ff */
[----:B--2---:R-:W-:Y:S05]  /*3e00*/  @P0 EXIT ;  /* 0x000000000000094d */ /* 0x004fea0003800000 */
[----:B------:R-:W-:Y:S05]  /*3e10*/  BRA `(.L_x_79) ;  /* 0xfffffffc00ec7947 */ /* 0x000fea000383ffff */
.L_x_23:
[----:B------:R-:W-:-:S04]  /*3e20*/  UISETP.NE.AND UP1, UPT, UR37, URZ, UPT ;  /* 0x000000ff2500728c */ /* 0x000fc8000bf25270 */
[----:B------:R-:W-:-:S09]  /*3e30*/  UISETP.NE.OR UP1, UPT, UR10, 0x1, UP1 ;  /* 0x000000010a00788c */ /* 0x000fd20008f25670 */
[----:B------:R-:W-:Y:S05]  /*3e40*/  BRA.U UP1, `(.L_x_80) ;  /* 0x00000005014c7547 */ /* 0x000fea000b800000 */
[----:B------:R-:W-:Y:S01]  /*3e50*/  HFMA2 R11, -RZ, RZ, 0, 0 ;  /* 0x00000000ff0b7431 */ /* 0x000fe200000001ff */
[----:B------:R-:W-:Y:S01]  /*3e60*/  ISETP.GE.U32.AND P2, PT, R10, 0x2, PT ;  /* 0x000000020a00780c */ /* 0x000fe20003f46070 */
[----:B------:R-:W-:Y:S01]  /*3e70*/  IMAD.MOV.U32 R12, RZ, RZ, 0x1 ;  /* 0x00000001ff0c7424 */ /* 0x000fe200078e00ff */
[----:B------:R-:W-:Y:S01]  /*3e80*/  CS2R R8, SRZ ;  /* 0x0000000000087805 */ /* 0x000fe2000001ff00 */
[----:B------:R-:W-:Y:S01]  /*3e90*/  IMAD.MOV.U32 R3, RZ, RZ, RZ ;  /* 0x000000ffff037224 */ /* 0x000fe200078e00ff */
[----:B------:R-:W-:Y:S01]  /*3ea0*/  UMOV UR4, 0x400 ;  /* 0x0000040000047882 */ /* 0x000fe20000000000 */
[----:B------:R-:W-:Y:S01]  /*3eb0*/  UMOV UR6, URZ ;  /* 0x000000ff00067c82 */ /* 0x000fe20008000000 */
[----:B------:R-:W-:-:S12]  /*3ec0*/  ULEA UR37, UR37, UR4, 0x18 ;  /* 0x0000000425257291 */ /* 0x000fd8000f8ec0ff */
.L_x_84:
[----:B------:R-:W-:Y:S02]  /*3ed0*/  LEA R0, R3, UR37, 0x3 ;  /* 0x0000002503007c11 */ /* 0x000fe4000f8e18ff */
[----:B------:R-:W-:-:S03]  /*3ee0*/  SHF.L.U32 R5, R8, 0x1f, RZ ;  /* 0x0000001f08057819 */ /* 0x000fc600000006ff */
[----:B------:R-:W-:Y:S01]  /*3ef0*/  VIADD R4, R0, 0x2d0 ;  /* 0x000002d000047836 */ /* 0x000fe20000000000 */
[----:B------:R-:W1:Y:S02]  /*3f00*/  SYNCS.PHASECHK.TRANS64.TRYWAIT P0, [R0+URZ+0x2c0], R5 ;  /* 0x0002c005000075a7 */ /* 0x000e6400080011ff */
[----:B-1----:R-:W-:Y:S05]  /*3f10*/  @!P0 BRA `(.L_x_81) ;  /* 0x0000006000dc8947 */ /* 0x002fea0003800000 */
.L_x_222:
[----:B------:R-:W-:Y:S01]  /*3f20*/  ULEA UR5, UR6, UR37, 0x3 ;  /* 0x0000002506057291 */ /* 0x000fe2000f8e18ff */
[----:B------:R-:W-:Y:S01]  /*3f30*/  PRMT R4, RZ, 0x654, R4 ;  /* 0x00000654ff047816 */ /* 0x000fe20000000004 */
[----:B-1----:R-:W-:Y:S01]  /*3f40*/  @!P2 IMAD.MOV.U32 R5, RZ, RZ, 0x10 ;  /* 0x00000010ff05a424 */ /* 0x002fe200078e00ff */
[----:B------:R-:W-:Y:S01]  /*3f50*/  SHF.L.U32 R7, R12, 0x1f, RZ ;  /* 0x0000001f0c077819 */ /* 0x000fe200000006ff */
[----:B------:R-:W-:Y:S01]  /*3f60*/  UIADD3 UR4, UPT, UPT, UR5, 0x260, URZ ;  /* 0x0000026005047890 */ /* 0x000fe2000fffe0ff */
[----:B------:R1:W-:Y:S05]  /*3f70*/  SYNCS.ARRIVE.TRANS64.RED.A1T0 RZ, [R4+URZ], RZ ;  /* 0x000000ff04ff79a7 */ /* 0x0003ea00081004ff */
[----:B------:R-:W-:Y:S01]  /*3f80*/  IMAD.U32 R13, RZ, RZ, UR4 ;  /* 0x00000004ff0d7e24 */ /* 0x000fe2000f8e00ff */
[----:B------:R-:W2:Y:S04]  /*3f90*/  SYNCS.PHASECHK.TRANS64.TRYWAIT P0, [UR5+0x270], R7 ;  /* 0x00027007ff0075a7 */ /* 0x000ea80008001105 */
[----:B------:R-:W-:Y:S01]  /*3fa0*/  PRMT R13, R10, 0x654, R13 ;  /* 0x000006540a0d7816 */ /* 0x000fe2000000000d */
[----:B-12---:R-:W-:Y:S06]  /*3fb0*/  @!P0 BRA `(.L_x_82) ;  /* 0x0000006000c88947 */ /* 0x006fec0003800000 */
.L_x_224:
[----:B------:R-:W-:Y:S01]  /*3fc0*/  ULEA UR4, UR6, UR37, 0x4 ;  /* 0x0000002506047291 */ /* 0x000fe2000f8e20ff */
[----:B------:R-:W-:Y:S01]  /*3fd0*/  SEL R2, R13, R2, !P2 ;  /* 0x000000020d027207 */ /* 0x000fe20005000000 */
[----:B------:R-:W-:Y:S01]  /*3fe0*/  UIADD3 UR5, UPT, UPT, UR5, 0x260, URZ ;  /* 0x0000026005057890 */ /* 0x000fe2000fffe0ff */
[----:B-1----:R-:W-:Y:S01]  /*3ff0*/  LEA R0, R11, UR37, 0x3 ;  /* 0x000000250b007c11 */ /* 0x002fe2000f8e18ff */
[----:B------:R-:W-:Y:S01]  /*4000*/  UIADD3 UR4, UPT, UPT, UR4, 0x2f0, URZ ;  /* 0x000002f004047890 */ /* 0x000fe2000fffe0ff */
[----:B------:R1:W-:Y:S01]  /*4010*/  @!P2 SYNCS.ARRIVE.TRANS64.RED RZ, [R2+URZ], R5 ;  /* 0x0000000502ffa9a7 */ /* 0x0003e200080004ff */
[----:B------:R-:W-:Y:S01]  /*4020*/  UIADD3 UR6, UPT, UPT, UR6, 0x1, URZ ;  /* 0x0000000106067890 */ /* 0x000fe2000fffe0ff */
[----:B------:R-:W-:-:S03]  /*4030*/  VIADD R3, R3, 0x1 ;  /* 0x0000000103037836 */ /* 0x000fc60000000000 */
[----:B------:R-:W-:Y:S02]  /*4040*/  UISETP.NE.AND UP0, UPT, UR6, 0x2, UPT ;  /* 0x000000020600788c */ /* 0x000fe4000bf05270 */
[----:B------:R-:W-:Y:S01]  /*4050*/  ISETP.NE.AND P0, PT, R3, 0x2, PT ;  /* 0x000000020300780c */ /* 0x000fe20003f05270 */
[----:B------:R-:W-:Y:S06]  /*4060*/  UGETNEXTWORKID.BROADCAST [UR4], [UR5] ;  /* 0x00000000040073ca */ /* 0x000fec0008000100 */
[----:B------:R-:W-:Y:S02]  /*4070*/  USEL UR4, URZ, 0x1, UP0 ;  /* 0x00000001ff047887 */ /* 0x000fe40008000000 */
[----:B------:R-:W-:-:S04]  /*4080*/  USEL UR6, UR6, URZ, UP0 ;  /* 0x000000ff06067287 */ /* 0x000fc80008000000 */
[----:B------:R-:W-:Y:S02]  /*4090*/  LOP3.LUT R12, R12, UR4, RZ, 0x3c, !PT ;  /* 0x000000040c0c7c12 */ /* 0x000fe4000f8e3cff */
[----:B-1----:R-:W-:-:S04]  /*40a0*/  SHF.L.U32 R5, R9, 0x1f, RZ ;  /* 0x0000001f09057819 */ /* 0x002fc800000006ff */
[----:B------:R-:W1:Y:S02]  /*40b0*/  SYNCS.PHASECHK.TRANS64.TRYWAIT P1, [R0+URZ+0x260], R5 ;  /* 0x00026005000075a7 */ /* 0x000e6400080211ff */
[----:B-1----:R-:W-:Y:S05]  /*40c0*/  @!P1 BRA `(.L_x_83) ;  /* 0x00000060009c9947 */ /* 0x002fea0003800000 */
.L_x_225:
[----:B------:R-:W-:Y:S01]  /*40d0*/  LEA R4, R11, UR37, 0x4 ;  /* 0x000000250b047c11 */ /* 0x000fe2000f8e20ff */
[----:B-1----:R-:W-:Y:S01]  /*40e0*/  VIADD R0, R0, 0x270 ;  /* 0x0000027000007836 */ /* 0x002fe20000000000 */
[----:B------:R-:W-:Y:S01]  /*40f0*/  SEL R3, R3, RZ, P0 ;  /* 0x000000ff03037207 */ /* 0x000fe20000000000 */
[----:B------:R-:W-:-:S03]  /*4100*/  VIADD R11, R11, 0x1 ;  /* 0x000000010b0b7836 */ /* 0x000fc60000000000 */
[----:B------:R-:W1:Y:S01]  /*4110*/  LDS.128 R4, [R4+0x2f0] ;  /* 0x0002f00004047984 */ /* 0x000e620000000c00 */
[----:B------:R-:W-:Y:S02]  /*4120*/  PRMT R0, RZ, 0x654, R0 ;  /* 0x00000654ff007816 */ /* 0x000fe40000000000 */
[C---:B------:R-:W-:Y:S01]  /*4130*/  ISETP.NE.AND P1, PT, R11.reuse, 0x2, PT ;  /* 0x000000020b00780c */ /* 0x040fe20003f25270 */
[----:B------:R-:W-:Y:S01]  /*4140*/  @!PT LDS RZ, [RZ] ;  /* 0x00000000fffff984 */ /* 0x000fe20000000800 */
[----:B------:R-:W-:Y:S01]  /*4150*/  @!PT LDS RZ, [RZ] ;  /* 0x00000000fffff984 */ /* 0x000fe20000000800 */
[----:B------:R-:W-:Y:S01]  /*4160*/  @!PT LDS RZ, [RZ] ;  /* 0x00000000fffff984 */ /* 0x000fe20000000800 */
[----:B------:R-:W-:Y:S01]  /*4170*/  @!PT LDS RZ, [RZ] ;  /* 0x00000000fffff984 */ /* 0x000fe20000000800 */
[----:B------:R2:W-:Y:S06]  /*4180*/  MEMBAR.ALL.CTA ;  /* 0x0000000000007992 */ /* 0x0005ec0000008000 */
[----:B--2---:R-:W2:Y:S01]  /*4190*/  FENCE.VIEW.ASYNC.S ;  /* 0x00000000000073c6 */ /* 0x004ea20000000000 */
[----:B------:R-:W-:Y:S01]  /*41a0*/  SEL R11, R11, RZ, P1 ;  /* 0x000000ff0b0b7207 */ /* 0x000fe20000800000 */
[----:B--2---:R2:W-:Y:S01]  /*41b0*/  SYNCS.ARRIVE.TRANS64.RED.A1T0 RZ, [R0+URZ], RZ ;  /* 0x000000ff00ff79a7 */ /* 0x0045e200081004ff */
[----:B-1----:R-:W-:-:S02]  /*41c0*/  LOP3.LUT P3, RZ, R6, 0x1, RZ, 0xc0, !PT ;  /* 0x0000000106ff7812 */ /* 0x002fc4000786c0ff */
[----:B------:R-:W-:-:S04]  /*41d0*/  SEL R5, RZ, 0x1, P0 ;  /* 0x00000001ff057807 */ /* 0x000fc80000000000 */
[----:B------:R-:W-:Y:S02]  /*41e0*/  LOP3.LUT R8, R8, R5, RZ, 0x3c, !PT ;  /* 0x0000000508087212 */ /* 0x000fe400078e3cff */
[----:B--2---:R-:W-:-:S04]  /*41f0*/  SEL R0, RZ, 0x1, P1 ;  /* 0x00000001ff007807 */ /* 0x004fc80000800000 */
[----:B------:R-:W-:Y:S01]  /*4200*/  LOP3.LUT R9, R9, R0, RZ, 0x3c, !PT ;  /* 0x0000000009097212 */ /* 0x000fe200078e3cff */
[----:B------:R-:W-:Y:S06]  /*4210*/  @P3 BRA `(.L_x_84) ;  /* 0xfffffffc002c3947 */ /* 0x000fec000383ffff */
[----:B------:R-:W-:Y:S01]  /*4220*/  ULEA UR5, UR6, UR37, 0x3 ;  /* 0x0000002506057291 */ /* 0x000fe2000f8e18ff */
[----:B------:R-:W-:-:S08]  /*4230*/  SHF.L.U32 R3, R12, 0x1f, RZ ;  /* 0x0000001f0c037819 */ /* 0x000fd000000006ff */
[----:B------:R-:W1:Y:S02]  /*4240*/  SYNCS.PHASECHK.TRANS64 P0, [UR5+0x270], R3 ;  /* 0x00027003ff0075a7 */ /* 0x000e640008001005 */
[----:B-1----:R-:W-:Y:S05]  /*4250*/  @P0 BRA `(.L_x_85) ;  /* 0x0000000000080947 */ /* 0x002fea0003800000 */
[----:B------:R-:W1:Y:S02]  /*4260*/  SYNCS.PHASECHK.TRANS64.TRYWAIT P0, [UR5+0x270], R3 ;  /* 0x00027003ff0075a7 */ /* 0x000e640008001105 */
[----:B-1----:R-:W-:Y:S05]  /*4270*/  @!P0 BRA `(.L_x_86) ;  /* 0x0000006000448947 */ /* 0x002fea0003800000 */
.L_x_85:
[----:B------:R-:W-:-:S04]  /*4280*/  UIADD3 UR4, UPT, UPT, UR6, 0x1, URZ ;  /* 0x0000000106047890 */ /* 0x000fc8000fffe0ff */
[----:B------:R-:W-:-:S04]  /*4290*/  UISETP.NE.AND UP0, UPT, UR4, 0x2, UPT ;  /* 0x000000020400788c */ /* 0x000fc8000bf05270 */
[----:B------:R-:W-:Y:S02]  /*42a0*/  USEL UR7, URZ, 0x1, UP0 ;  /* 0x00000001ff077887 */ /* 0x000fe40008000000 */
[----:B------:R-:W-:-:S04]  /*42b0*/  USEL UR4, UR4, URZ, UP0 ;  /* 0x000000ff04047287 */ /* 0x000fc80008000000 */
[----:B------:R-:W-:Y:S01]  /*42c0*/  ULEA UR4, UR4, UR37, 0x3 ;  /* 0x0000002504047291 */ /* 0x000fe2000f8e18ff */
[----:B-1----:R-:W-:-:S04]  /*42d0*/  LOP3.LUT R3, R12, UR7, RZ, 0x3c, !PT ;  /* 0x000000070c037c12 */ /* 0x002fc8000f8e3cff */
[----:B------:R-:W-:-:S04]  /*42e0*/  SHF.L.U32 R0, R3, 0x1f, RZ ;  /* 0x0000001f03007819 */ /* 0x000fc800000006ff */
[----:B------:R-:W1:Y:S02]  /*42f0*/  SYNCS.PHASECHK.TRANS64 P0, [UR4+0x270], R0 ;  /* 0x00027000ff0075a7 */ /* 0x000e640008001004 */
[----:B-1----:R-:W-:Y:S05]  /*4300*/  @P0 EXIT ;  /* 0x000000000000094d */ /* 0x002fea0003800000 */
[----:B------:R-:W-:Y:S02]  /*4310*/  SHF.L.U32 R3, R3, 0x1f, RZ ;  /* 0x0000001f03037819 */ /* 0x000fe400000006ff */
[----:B------:R-:W-:-:S07]  /*4320*/  MOV R0, UR4 ;  /* 0x0000000400007c02 */ /* 0x000fce0008000f00 */
.L_x_87:
[----:B-1----:R1:W2:Y:S02]  /*4330*/  SYNCS.PHASECHK.TRANS64.TRYWAIT P0, [R0+URZ+0x270], R3 ;  /* 0x00027003000075a7 */ /* 0x0022a400080011ff */
[----:B--2---:R-:W-:Y:S05]  /*4340*/  @!P0 NANOSLEEP.SYNCS 0x989680 ;  /* 0x009896800000895d */ /* 0x004fea0003900000 */
[----:B------:R-:W2:Y:S02]  /*4350*/  @!P0 SYNCS.PHASECHK.TRANS64 P0, [R0+URZ+0x270], R3 ;  /* 0x00027003000085a7 */ /* 0x000ea400080010ff */
[----:B--2---:R-:W-:Y:S05]  /*4360*/  @P0 EXIT ;  /* 0x000000000000094d */ /* 0x004fea0003800000 */
[----:B------:R-:W-:Y:S05]  /*4370*/  BRA `(.L_x_87) ;  /* 0xfffffffc00ec7947 */ /* 0x000fea000383ffff */
.L_x_80:
[----:B------:R-:W-:Y:S05]  /*4380*/  BRA.U UP4, `(.L_x_88) ;  /* 0x0000001104847547 */ /* 0x000fea000b800000 */
[----:B------:R-:W-:Y:S01]  /*4390*/  UMOV UR4, 0x40 ;  /* 0x0000004000047882 */ /* 0x000fe20000000000 */
[----:B------:R-:W-:Y:S01]  /*43a0*/  NOP ;  /* 0x0000000000007918 */ /* 0x000fe20000000000 */
[----:B------:R-:W-:Y:S01]  /*43b0*/  ULEA UR4, UR37, UR4, 0x18 ;  /* 0x0000000425047291 */ /* 0x000fe2000f8ec0ff */
[----:B------:R-:W-:Y:S02]  /*43c0*/  UMOV UR5, 0x400 ;  /* 0x0000040000057882 */ /* 0x000fe40000000000 */
[----:B------:R-:W-:-:S06]  /*43d0*/  ULEA UR37, UR37, UR5, 0x18 ;  /* 0x0000000525257291 */ /* 0x000fcc000f8ec0ff */
[----:B------:R-:W1:Y:S02]  /*43e0*/  LDS.U8 R2, [UR4+0x1c] ;  /* 0x00001c04ff027984 */ /* 0x000e640008000000 */
[----:B-1----:R-:W-:-:S13]  /*43f0*/  ISETP.NE.AND P0, PT, R2, RZ, PT ;  /* 0x000000ff0200720c */ /* 0x002fda0003f05270 */
[----:B------:R-:W-:Y:S05]  /*4400*/  @P0 BRA `(.L_x_89) ;  /* 0x0000000400080947 */ /* 0x000fea0003800000 */
[----:B------:R-:W-:Y:S02]  /*4410*/  UISETP.NE.U32.AND UP0, UPT, UR9, 0x1, UPT ;  /* 0x000000010900788c */ /* 0x000fe4000bf05070 */
[----:B------:R-:W-:-:S07]  /*4420*/  UIADD3 UR6, UPT, UPT, UR4, 0x8, URZ ;  /* 0x0000000804067890 */ /* 0x000fce000fffe0ff */
[----:B------:R-:W-:Y:S05]  /*4430*/  BRA.U !UP0, `(.L_x_90) ;  /* 0x00000001089c7547 */ /* 0x000fea000b800000 */
[----:B------:R-:W-:Y:S01]  /*4440*/  ELECT P0, URZ, PT ;  /* 0x0000000000ff782f */ /* 0x000fe20003800000 */
[----:B------:R-:W-:-:S12]  /*4450*/  BSSY B0, `(.L_x_90) ;  /* 0x0000025000007945 */ /* 0x000fd80003800000 */
[----:B------:R-:W-:Y:S05]  /*4460*/  @!P0 BRA `(.L_x_91) ;  /* 0x00000000008c8947 */ /* 0x000fea0003800000 */
[----:B------:R-:W-:-:S05]  /*4470*/  UMOV UR5, 0x10 ;  /* 0x0000001000057882 */ /* 0x000fca0000000000 */
[----:B------:R-:W-:Y:S04]  /*4480*/  DEPBAR.LE SB1, 0x36 ;  /* 0x00009d800000791a */ /* 0x000fe80000000000 */
[----:B------:R-:W1:Y:S02]  /*4490*/  UTCATOMSWS.2CTA.FIND_AND_SET.ALIGN UP1, UR5, UR5 ;  /* 0x00000005000575e3 */ /* 0x000e640008220800 */
[----:B-1----:R-:W-:Y:S01]  /*44a0*/  MOV R11, UR5 ;  /* 0x00000005000b7c02 */ /* 0x002fe20008000f00 */
[----:B------:R-:W-:Y:S06]  /*44b0*/  BRA.U UP1, `(.L_x_92) ;  /* 0x0000000101187547 */ /* 0x000fec000b800000 */
.L_x_93:
[----:B------:R-:W-:Y:S05]  /*44c0*/  NANOSLEEP 0x64 ;  /* 0x000000640000795d */ /* 0x000fea0003800000 */
[----:B------:R-:W-:-:S05]  /*44d0*/  UMOV UR5, 0x10 ;  /* 0x0000001000057882 */ /* 0x000fca0000000000 */
[----:B------:R-:W-:Y:S04]  /*44e0*/  DEPBAR.LE SB1, 0x36 ;  /* 0x00009d800000791a */ /* 0x000fe80000000000 */
[----:B------:R-:W1:Y:S02]  /*44f0*/  UTCATOMSWS.2CTA.FIND_AND_SET.ALIGN UP1, UR5, UR5 ;  /* 0x00000005000575e3 */ /* 0x000e640008220800 */
[----:B-1----:R-:W-:Y:S01]  /*4500*/  MOV R11, UR5 ;  /* 0x00000005000b7c02 */ /* 0x002fe20008000f00 */
[----:B------:R-:W-:Y:S05]  /*4510*/  BRA.U !UP1, `(.L_x_93) ;  /* 0xfffffffd09e87547 */ /* 0x000fea000b83ffff */
.L_x_92:
[----:B------:R-:W1:Y:S01]  /*4520*/  LDS R5, [UR4+0x10] ;  /* 0x00001004ff057984 */ /* 0x000e620008000800 */
[----:B------:R-:W-:Y:S01]  /*4530*/  IMAD.U32 R3, RZ, RZ, UR37 ;  /* 0x00000025ff037e24 */ /* 0x000fe2000f8e00ff */
[----:B------:R-:W-:-:S03]  /*4540*/  MOV R2, UR8 ;  /* 0x0000000800027c02 */ /* 0x000fc60008000f00 */
[----:B------:R-:W-:Y:S01]  /*4550*/  VIADD R3, R3, 0x310 ;  /* 0x0000031003037836 */ /* 0x000fe20000000000 */
[----:B-1----:R-:W-:-:S04]  /*4560*/  SHF.L.U32 R5, R5, 0x1f, RZ ;  /* 0x0000001f05057819 */ /* 0x002fc800000006ff */
[----:B------:R-:W1:Y:S02]  /*4570*/  SYNCS.PHASECHK.TRANS64.TRYWAIT P0, [UR4+0x8], R5 ;  /* 0x00000805ff0075a7 */ /* 0x000e640008001104 */
[----:B-1----:R-:W-:Y:S05]  /*4580*/  @P0 BRA `(.L_x_94) ;  /* 0x0000000000080947 */ /* 0x002fea0003800000 */
[----:B------:R-:W1:Y:S02]  /*4590*/  SYNCS.PHASECHK.TRANS64.TRYWAIT P0, [UR4+0x8], R5 ;  /* 0x00000805ff0075a7 */ /* 0x000e640008001104 */
[----:B-1----:R-:W-:Y:S05]  /*45a0*/  @!P0 BRA `(.L_x_95) ;  /* 0x0000005c00908947 */ /* 0x002fea0003800000 */
.L_x_94:
[----:B-1----:R-:W-:Y:S01]  /*45b0*/  HFMA2 R4, -RZ, RZ, 0, 5.9604644775390625e-08 ;  /* 0x00000001ff047431 */ /* 0x002fe200000001ff */
[----:B------:R-:W-:Y:S01]  /*45c0*/  UPRMT UR5, UR8, 0x654, UR6 ;  /* 0x0000065408057896 */ /* 0x000fe20008000006 */
[----:B------:R-:W-:Y:S01]  /*45d0*/  IMAD.MOV.U32 R6, RZ, RZ, 0xffff ;  /* 0x0000ffffff067424 */ /* 0x000fe200078e00ff */
[----:B------:R-:W-:Y:S01]  /*45e0*/  PRMT R2, R2, 0x654, R3 ;  /* 0x0000065402027816 */ /* 0x000fe20000000003 */
[----:B------:R-:W-:Y:S02]  /*45f0*/  IMAD.MOV.U32 R5, RZ, RZ, 0x4 ;  /* 0x00000004ff057424 */ /* 0x000fe400078e00ff */
[----:B------:R-:W-:Y:S01]  /*4600*/  IMAD.SHL.U32 R9, R11, 0x20, RZ ;  /* 0x000000200b097824 */ /* 0x000fe200078e00ff */
[----:B------:R-:W-:Y:S02]  /*4610*/  MOV R3, UR5 ;  /* 0x0000000500037c02 */ /* 0x000fe40008000f00 */
[-C--:B------:R-:W-:Y:S01]  /*4620*/  SHF.L.U32 R7, R6, R11.reuse, RZ ;  /* 0x0000000b06077219 */ /* 0x080fe200000006ff */
[----:B------:R1:W-:Y:S01]  /*4630*/  SYNCS.ARRIVE.TRANS64.RED RZ, [UR5], R5 ;  /* 0x00000005ffff79a7 */ /* 0x0003e20008000405 */
[----:B------:R-:W-:Y:S01]  /*4640*/  SHF.L.U32 R6, R4, R11, RZ ;  /* 0x0000000b04067219 */ /* 0x000fe200000006ff */
[----:B------:R1:W-:Y:S04]  /*4650*/  STS [UR37+0x310], R9 ;  /* 0x00031009ff007988 */ /* 0x0003e80008000825 */
[----:B------:R1:W-:Y:S04]  /*4660*/  STAS [R2.64], R11 ;  /* 0x0000000b02007dbd */ /* 0x0003e8000c0008ff */
[----:B------:R1:W-:Y:S04]  /*4670*/  ATOMS.OR RZ, [UR4+0x14], R7 ;  /* 0x00001407ffff798c */ /* 0x0003e8000b000004 */
[----:B------:R1:W-:Y:S04]  /*4680*/  ATOMS.OR RZ, [UR4+0x18], R6 ;  /* 0x00001806ffff798c */ /* 0x0003e8000b000004 */
[----:B------:R1:W-:Y:S02]  /*4690*/  ATOMS.XOR RZ, [UR4+0x10], R4 ;  /* 0x00001004ffff798c */ /* 0x0003e4000b800004 */
.L_x_91:
[----:B------:R-:W-:Y:S05]  /*46a0*/  BSYNC B0 ;  /* 0x0000000000007941 */ /* 0x000fea0003800000 */
.L_x_90:
[----:B------:R-:W-:Y:S05]  /*46b0*/  BRA.U UP0, `(.L_x_96) ;  /* 0x00000001006c7547 */ /* 0x000fea000b800000 */
[----:B------:R-:W-:-:S03]  /*46c0*/  UMOV UR5, 0xffffffff ;  /* 0xffffffff00057882 */ /* 0x000fc60000000000 */
[----:B------:R-:W-:Y:S05]  /*46d0*/  BRA.DIV UR5, `(.L_x_97) ;  /* 0x0000005e055c7947 */ /* 0x000fea000b800000 */
[----:B------:R-:W-:-:S13]  /*46e0*/  ELECT P6, URZ, PT ;  /* 0x0000000000ff782f */ /* 0x000fda00038c0000 */
.L_x_229:
[----:B------:R-:W-:Y:S05]  /*46f0*/  @!P6 BRA `(.L_x_96) ;  /* 0x00000000005ce947 */ /* 0x000fea0003800000 */
[----:B-1----:R-:W1:Y:S02]  /*4700*/  LDS R3, [UR4+0x10] ;  /* 0x00001004ff037984 */ /* 0x002e640008000800 */
[----:B-1----:R-:W-:-:S04]  /*4710*/  SHF.L.U32 R3, R3, 0x1f, RZ ;  /* 0x0000001f03037819 */ /* 0x002fc800000006ff */
[----:B------:R-:W1:Y:S02]  /*4720*/  SYNCS.PHASECHK.TRANS64.TRYWAIT P0, [UR4+0x8], R3 ;  /* 0x00000803ff0075a7 */ /* 0x000e640008001104 */
[----:B-1----:R-:W-:Y:S05]  /*4730*/  @P0 BRA `(.L_x_98) ;  /* 0x0000000000080947 */ /* 0x002fea0003800000 */
[----:B------:R-:W1:Y:S02]  /*4740*/  SYNCS.PHASECHK.TRANS64.TRYWAIT P0, [UR4+0x8], R3 ;  /* 0x00000803ff0075a7 */ /* 0x000e640008001104 */
[----:B-1----:R-:W-:Y:S05]  /*4750*/  @!P0 BRA `(.L_x_99) ;  /* 0x0000005c005c8947 */ /* 0x002fea0003800000 */
.L_x_98:
[----:B------:R-:W2:Y:S01]  /*4760*/  LDS R5, [UR37+0x310] ;  /* 0x00031025ff057984 */ /* 0x000ea20008000800 */
[----:B-1----:R-:W-:Y:S02]  /*4770*/  HFMA2 R2, -RZ, RZ, 0, 5.9604644775390625e-08 ;  /* 0x00000001ff027431 */ /* 0x002fe400000001ff */
[----:B------:R-:W-:Y:S01]  /*4780*/  IMAD.MOV.U32 R3, RZ, RZ, 0xffff ;  /* 0x0000ffffff037424 */ /* 0x000fe200078e00ff */
[----:B------:R-:W-:Y:S01]  /*4790*/  UPRMT UR5, UR8, 0x654, UR6 ;  /* 0x0000065408057896 */ /* 0x000fe20008000006 */
[----:B--2---:R-:W-:-:S03]  /*47a0*/  IMAD.SHL.U32 R4, R5, 0x20, RZ ;  /* 0x0000002005047824 */ /* 0x004fc600078e00ff */
[-C--:B------:R-:W-:Y:S02]  /*47b0*/  SHF.L.U32 R3, R3, R5.reuse, RZ ;  /* 0x0000000503037219 */ /* 0x080fe400000006ff */
[----:B------:R-:W-:Y:S01]  /*47c0*/  SHF.L.U32 R5, R2, R5, RZ ;  /* 0x0000000502057219 */ /* 0x000fe200000006ff */
[----:B------:R2:W-:Y:S04]  /*47d0*/  STS [UR37+0x310], R4 ;  /* 0x00031004ff007988 */ /* 0x0005e80008000825 */
[----:B------:R2:W-:Y:S04]  /*47e0*/  ATOMS.OR RZ, [UR4+0x14], R3 ;  /* 0x00001403ffff798c */ /* 0x0005e8000b000004 */
[----:B------:R2:W-:Y:S01]  /*47f0*/  ATOMS.OR RZ, [UR4+0x18], R5 ;  /* 0x00001805ffff798c */ /* 0x0005e2000b000004 */
[----:B------:R-:W-:Y:S03]  /*4800*/  SYNCS.ARRIVE.TRANS64.RED.A1T0 RZ, [UR5], RZ ;  /* 0x000000ffffff79a7 */ /* 0x000fe60008100405 */
[----:B------:R2:W-:Y:S01]  /*4810*/  ATOMS.XOR RZ, [UR4+0x10], R2 ;  /* 0x00001002ffff798c */ /* 0x0005e2000b800004 */
[----:B------:R-:W-:Y:S05]  /*4820*/  BRA `(.L_x_96) ;  /* 0x0000000000107947 */ /* 0x000fea0003800000 */
.L_x_89:
[----:B------:R-:W-:-:S05]  /*4830*/  MOV R2, 0xffffffff ;  /* 0xffffffff00027802 */ /* 0x000fca0000000f00 */
[----:B------:R1:W-:Y:S02]  /*4840*/  STS [UR37+0x310], R2 ;  /* 0x00031002ff007988 */ /* 0x0003e40008000825 */
[----:B-1----:R-:W-:Y:S02]  /*4850*/  MOV R2, 0x4870 ;  /* 0x0000487000027802 */ /* 0x002fe40000000f00 */
[----:B-----5:R-:W-:Y:S05]  /*4860*/  CALL.REL.NOINC `($__internal_1_$__cuda_sm10x_tcgen05_guardrail_trap_phase_invalid_during_alloc) ;  /* 0x0000006000647944 */ /* 0x020fea0003c00000 */
.L_x_96:
[----:B------:R-:W-:Y:S05]  /*4870*/  WARPSYNC.ALL ;  /* 0x0000000000007948 */ /* 0x000fea0003800000 */
[----:B------:R-:W3:Y:S01]  /*4880*/  S2UR UR11, SR_CgaCtaId ;  /* 0x00000000000b79c3 */ /* 0x000ee20000008800 */
[----:B------:R-:W-:Y:S01]  /*4890*/  UMOV UR4, 0x400 ;  /* 0x0000040000047882 */ /* 0x000fe20000000000 */
[----:B------:R-:W-:-:S06]  /*48a0*/  NOP ;  /* 0x0000000000007918 */ /* 0x000fcc0000000000 */
[----:B------:R-:W-:Y:S06]  /*48b0*/  BAR.ARV 0x6, 0xa0 ;  /* 0x0182800000007b1d */ /* 0x000fec0000002000 */
[----:B------:R-:W4:Y:S01]  /*48c0*/  LDCU UR5, c[0x0][0x38c] ;  /* 0x00007180ff0577ac */ /* 0x000f220008000800 */
[----:B------:R-:W-:Y:S01]  /*48d0*/  LOP3.LUT R0, R0, 0xffff, RZ, 0xc0, !PT ;  /* 0x0000ffff00007812 */ /* 0x000fe200078ec0ff */
[----:B-1----:R-:W-:Y:S01]  /*48e0*/  IMAD.MOV.U32 R9, RZ, RZ, 0x1 ;  /* 0x00000001ff097424 */ /* 0x002fe200078e00ff */
[----:B------:R-:W-:Y:S01]  /*48f0*/  LOP3.LUT R8, R8, 0xffff, RZ, 0xc0, !PT ;  /* 0x0000ffff08087812 */ /* 0x000fe200078ec0ff */
[----:B------:R-:W-:Y:S01]  /*4900*/  UMOV UR16, URZ ;  /* 0x000000ff00107c82 */ /* 0x000fe20008000000 */
[----:B------:R-:W-:Y:S01]  /*4910*/  R2UR UR12, R0 ;  /* 0x00000000000c72ca */ /* 0x000fe200000e0000 */
[----:B------:R-:W-:Y:S01]  /*4920*/  UMOV UR15, URZ ;  /* 0x000000ff000f7c82 */ /* 0x000fe20008000000 */
[----:B------:R-:W-:Y:S01]  /*4930*/  R2UR UR13, R8 ;  /* 0x00000000080d72ca */ /* 0x000fe200000e0000 */
[----:B------:R-:W-:Y:S01]  /*4940*/  IMAD.MOV.U32 R8, RZ, RZ, RZ ;  /* 0x000000ffff087224 */ /* 0x000fe200078e00ff */
[----:B------:R-:W-:-:S02]  /*4950*/  UISETP.NE.AND UP2, UPT, UR9, URZ, UPT ;  /* 0x000000ff0900728c */ /* 0x000fc4000bf45270 */
[----:B---3--:R-:W-:Y:S01]  /*4960*/  ULEA UR11, UR11, UR4, 0x18 ;  /* 0x000000040b0b7291 */ /* 0x008fe2000f8ec0ff */
[----:B------:R-:W-:Y:S01]  /*4970*/  UMOV UR22, URZ ;  /* 0x000000ff00167c82 */ /* 0x000fe20008000000 */
[----:B------:R-:W-:Y:S02]  /*4980*/  UMOV UR26, 0x0 ;  /* 0x00000000001a7882 */ /* 0x000fe40000000000 */
[----:B------:R-:W-:Y:S02]  /*4990*/  UIADD3 UR14, UPT, UPT, UR11, 0x6500, URZ ;  /* 0x000065000b0e7890 */ /* 0x000fe4000fffe0ff */
[----:B------:R-:W-:Y:S02]  /*49a0*/  UIADD3 UR4, UPT, UPT, UR11, 0x2a500, URZ ;  /* 0x0002a5000b047890 */ /* 0x000fe4000fffe0ff */
[----:B----4-:R-:W-:Y:S01]  /*49b0*/  UIADD3 UR5, UPT, UPT, UR5, 0x1f, URZ ;  /* 0x0000001f05057890 */ /* 0x010fe2000fffe0ff */
[----:B--2---:R-:W1:Y:S01]  /*49c0*/  LDS R2, [UR11+0x310] ;  /* 0x0003100bff027984 */ /* 0x004e620008000800 */
[----:B------:R-:W-:-:S02]  /*49d0*/  USHF.R.U32.HI UR14, URZ, 0x4, UR14 ;  /* 0x00000004ff0e7899 */ /* 0x000fc4000801160e */
[----:B------:R-:W-:Y:S02]  /*49e0*/  USHF.R.S32.HI UR10, URZ, 0x1f, UR5 ;  /* 0x0000001fff0a7899 */ /* 0x000fe40008011405 */
[----:B------:R-:W-:Y:S02]  /*49f0*/  USHF.R.U32.HI UR4, URZ, 0x4, UR4 ;  /* 0x00000004ff047899 */ /* 0x000fe40008011604 */
[----:B------:R-:W-:Y:S02]  /*4a00*/  ULEA.HI UR10, UR10, UR5, URZ, 0x5 ;  /* 0x000000050a0a7291 */ /* 0x000fe4000f8f28ff */
[----:B------:R-:W-:Y:S02]  /*4a10*/  ULOP3.LUT UR14, UR14, 0x3fff, URZ, 0xc0, !UPT ;  /* 0x00003fff0e0e7892 */ /* 0x000fe4000f8ec0ff */
[----:B------:R-:W-:Y:S02]  /*4a20*/  USHF.R.S32.HI UR10, URZ, 0x5, UR10 ;  /* 0x00000005ff0a7899 */ /* 0x000fe4000801140a */
[----:B------:R-:W-:-:S02]  /*4a30*/  ULOP3.LUT UR4, UR4, 0x3fff, URZ, 0xc0, !UPT ;  /* 0x00003fff04047892 */ /* 0x000fc4000f8ec0ff */
[----:B------:R-:W-:Y:S02]  /*4a40*/  UISETP.LT.AND UP0, UPT, UR10, 0x1, UPT ;  /* 0x000000010a00788c */ /* 0x000fe4000bf01270 */
[----:B------:R-:W-:Y:S02]  /*4a50*/  ULOP3.LUT UR14, UR14, 0x10000, URZ, 0xfc, !UPT ;  /* 0x000100000e0e7892 */ /* 0x000fe4000f8efcff */
[----:B------:R-:W-:Y:S02]  /*4a60*/  ULOP3.LUT UR4, UR4, 0x10000, URZ, 0xfc, !UPT ;  /* 0x0001000004047892 */ /* 0x000fe4000f8efcff */
[----:B------:R-:W-:Y:S01]  /*4a70*/  USEL UR23, UR10, 0x1, !UP0 ;  /* 0x000000010a177887 */ /* 0x000fe2000c000000 */
[----:B------:R-:W-:Y:S01]  /*4a80*/  UMOV UR27, 0x101804a0 ;  /* 0x101804a0001b7882 */ /* 0x000fe20000000000 */
[----:B-1----:R-:W-:Y:S02]  /*4a90*/  R2UR UR17, R2 ;  /* 0x00000000021172ca */ /* 0x002fe400000e0000 */
[----:B------:R-:W-:-:S13]  /*4aa0*/  CS2R R2, SRZ ;  /* 0x0000000000027805 */ /* 0x000fda000001ff00 */
.L_x_107:
[C---:B------:R-:W-:Y:S02]  /*4ab0*/  LEA R0, R8.reuse, UR11, 0x3 ;  /* 0x0000000b08007c11 */ /* 0x040fe4000f8e18ff */
[----:B------:R-:W-:Y:S02]  /*4ac0*/  SHF.L.U32 R5, R3, 0x1f, RZ ;  /* 0x0000001f03057819 */ /* 0x000fe400000006ff */
[----:B------:R-:W-:Y:S02]  /*4ad0*/  LEA R4, R8, UR11, 0x4 ;  /* 0x0000000b08047c11 */ /* 0x000fe4000f8e20ff */
[----:B------:R-:W1:Y:S02]  /*4ae0*/  SYNCS.PHASECHK.TRANS64.TRYWAIT P0, [R0+URZ+0x260], R5 ;  /* 0x00026005000075a7 */ /* 0x000e6400080011ff */
[----:B-1-34-:R-:W-:Y:S05]  /*4af0*/  @!P0 BRA `(.L_x_100) ;  /* 0x00000058008c8947 */ /* 0x01afea0003800000 */
.L_x_230:
[----:B-1----:R-:W1:Y:S01]  /*4b00*/  LDS.128 R4, [R4+0x2f0] ;  /* 0x0002f00004047984 */ /* 0x002e620000000c00 */
[----:B------:R-:W-:Y:S02]  /*4b10*/  VIADD R0, R0, 0x270 ;  /* 0x0000027000007836 */ /* 0x000fe40000000000 */
[----:B------:R-:W-:Y:S01]  /*4b20*/  VIADD R8, R8, 0x1 ;  /* 0x0000000108087836 */ /* 0x000fe20000000000 */
[----:B------:R-:W-:Y:S01]  /*4b30*/  @!PT LDS RZ, [RZ] ;  /* 0x00000000fffff984 */ /* 0x000fe20000000800 */
[----:B------:R-:W-:Y:S01]  /*4b40*/  @!PT LDS RZ, [RZ] ;  /* 0x00000000fffff984 */ /* 0x000fe20000000800 */
[----:B------:R-:W-:Y:S01]  /*4b50*/  @!PT LDS RZ, [RZ] ;  /* 0x00000000fffff984 */ /* 0x000fe20000000800 */
[----:B------:R-:W-:Y:S01]  /*4b60*/  @!PT LDS RZ, [RZ] ;  /* 0x00000000fffff984 */ /* 0x000fe20000000800 */
[----:B------:R2:W-:Y:S06]  /*4b70*/  MEMBAR.ALL.CTA ;  /* 0x0000000000007992 */ /* 0x0005ec0000008000 */
[----:B--2---:R-:W2:Y:S01]  /*4b80*/  FENCE.VIEW.ASYNC.S ;  /* 0x00000000000073c6 */ /* 0x004ea20000000000 */
[----:B------:R-:W-:-:S04]  /*4b90*/  PRMT R0, RZ, 0x654, R0 ;  /* 0x00000654ff007816 */ /* 0x000fc80000000000 */
[----:B--2---:R2:W-:Y:S01]  /*4ba0*/  SYNCS.ARRIVE.TRANS64.RED.A1T0 RZ, [R0+URZ], RZ ;  /* 0x000000ff00ff79a7 */ /* 0x0045e200081004ff */
[----:B-1----:R-:W-:Y:S01]  /*4bb0*/  LOP3.LUT P1, RZ, R6, 0x1, RZ, 0xc0, !PT ;  /* 0x0000000106ff7812 */ /* 0x002fe2000782c0ff */
[----:B--2---:R-:W-:-:S12]  /*4bc0*/  BRA.U UP2, `(.L_x_101) ;  /* 0x0000000102cc7547 */ /* 0x004fd8000b800000 */
[----:B------:R-:W1:Y:S01]  /*4bd0*/  LDCU UR5, c[0x0][0x38c] ;  /* 0x00007180ff0577ac */ /* 0x000e620008000800 */
[----:B------:R-:W-:Y:S02]  /*4be0*/  PLOP3.LUT P2, PT, PT, PT, PT, 0x80, 0x8 ;  /* 0x000000000008781c */ /* 0x000fe40003f4f070 */
[----:B------:R-:W-:Y:S01]  /*4bf0*/  SHF.L.U32 R5, R9, 0x1f, RZ ;  /* 0x0000001f09057819 */ /* 0x000fe200000006ff */
[----:B------:R-:W-:Y:S02]  /*4c00*/  ULEA UR19, UR16, UR11, 0x3 ;  /* 0x0000000b10137291 */ /* 0x000fe4000f8e18ff */
[----:B-1----:R-:W-:-:S06]  /*4c10*/  UISETP.GE.AND UP0, UPT, UR5, 0x1, UPT ;  /* 0x000000010500788c */ /* 0x002fcc000bf06270 */
[----:B------:R-:W-:-:S05]  /*4c20*/  PLOP3.LUT P0, PT, PT, PT, UP0, 0x80, 0x8 ;  /* 0x000000000008781c */ /* 0x000fca0003f0f008 */
[----:B------:R-:W-:-:S08]  /*4c30*/  @UP0 ULEA UR5, UR15, UR11, 0x3 ;  /* 0x0000000b0f050291 */ /* 0x000fd0000f8e18ff */
[----:B------:R-:W-:-:S04]  /*4c40*/  @P0 SHF.L.U32 R0, R2, 0x1f, RZ ;  /* 0x0000001f02000819 */ /* 0x000fc800000006ff */
[----:B------:R1:W2:Y:S01]  /*4c50*/  @P0 SYNCS.PHASECHK.TRANS64.TRYWAIT P2, [UR5], R0 ;  /* 0x00000000ff0005a7 */ /* 0x0002a20008041105 */
[----:B------:R-:W3:Y:S02]  /*4c60*/  SYNCS.PHASECHK.TRANS64.TRYWAIT P0, [UR19+0x2a0], R5 ;  /* 0x0002a005ff0075a7 */ /* 0x000ee40008001113 */
[----:B-123--:R-:W-:Y:S05]  /*4c70*/  @!P0 BRA `(.L_x_102) ;  /* 0x0000005800408947 */ /* 0x00efea0003800000 */
.L_x_232:
[----:B------:R-:W-:Y:S01]  /*4c80*/  UMOV UR21, UR22 ;  /* 0x0000001600157c82 */ /* 0x000fe20008000000 */
[----:B------:R-:W-:Y:S05]  /*4c90*/  BRA.U !UP0, `(.L_x_103) ;  /* 0x0000000108887547 */ /* 0x000fea000b800000 */
[----:B------:R-:W-:Y:S02]  /*4ca0*/  UIADD3 UR21, UPT, UPT, UR23, UR22, URZ ;  /* 0x0000001617157290 */ /* 0x000fe4000fffe0ff */
[----:B------:R-:W-:Y:S02]  /*4cb0*/  UIMAD UR18, UR16, 0x60, UR17 ;  /* 0x00000060101278a4 */ /* 0x000fe4000f8e0211 */
[----:B------:R-:W-:Y:S01]  /*4cc0*/  UPLOP3.LUT UP3, UPT, UPT, UPT, UPT, 0x40, 0x4 ;  /* 0x000000000004789c */ /* 0x000fe20003f6e870 */
[----:B------:R-:W-:Y:S01]  /*4cd0*/  UMOV UR20, UR10 ;  /* 0x0000000a00147c82 */ /* 0x000fe20008000000 */
[----:B------:R-:W-:-:S09]  /*4ce0*/  UMOV UR5, UR15 ;  /* 0x0000000f00057c82 */ /* 0x000fd20008000000 */
.L_x_106:
[----:B--2---:R-:W-:Y:S01]  /*4cf0*/  ULEA UR7, UR5, UR11, 0x3 ;  /* 0x0000000b05077291 */ /* 0x004fe2000f8e18ff */
[----:B---3--:R-:W-:Y:S11]  /*4d00*/  @P2 BRA `(.L_x_104) ;  /* 0x00000000000c2947 */ /* 0x008ff60003800000 */
[----:B-1----:R-:W-:Y:S04]  /*4d10*/  SHF.L.U32 R5, R2, 0x1f, RZ ;  /* 0x0000001f02057819 */ /* 0x002fe800000006ff */
[----:B------:R-:W1:Y:S02]  /*4d20*/  SYNCS.PHASECHK.TRANS64.TRYWAIT P0, [UR7], R5 ;  /* 0x00000005ff0075a7 */ /* 0x000e640008001107 */
[----:B-1----:R-:W-:Y:S05]  /*4d30*/  @!P0 BRA `(.L_x_105) ;  /* 0x0000005800288947 */ /* 0x002fea0003800000 */
.L_x_104:
[----:B------:R-:W-:Y:S01]  /*4d40*/  UISETP.NE.AND UP0, UPT, UR20, 0x1, UPT ;  /* 0x000000011400788c */ /* 0x000fe2000bf05270 */
[----:B------:R-:W-:Y:S01]  /*4d50*/  PLOP3.LUT P2, PT, PT, PT, PT, 0x80, 0x8 ;  /* 0x000000000008781c */ /* 0x000fe20003f4f070 */
[----:B------:R-:W-:Y:S02]  /*4d60*/  UIADD3 UR15, UPT, UPT, UR5, 0x1, URZ ;  /* 0x00000001050f7890 */ /* 0x000fe4000fffe0ff */
[----:B------:R-:W-:Y:S02]  /*4d70*/  UIMAD UR6, UR5, 0x60, UR4 ;  /* 0x00000060050678a4 */ /* 0x000fe4000f8e0204 */
[----:B------:R-:W-:Y:S01]  /*4d80*/  UISETP.NE.AND UP1, UPT, UR15, 0x24, UPT ;  /* 0x000000240f00788c */ /* 0x000fe2000bf25270 */
[----:B------:R-:W-:Y:S01]  /*4d90*/  PLOP3.LUT P0, PT, PT, PT, UP0, 0x80, 0x8 ;  /* 0x000000000008781c */ /* 0x000fe20003f0f008 */
[----:B------:R-:W-:Y:S02]  /*4da0*/  ULEA UR28, UR5, UR14, 0x8 ;  /* 0x0000000e051c7291 */ /* 0x000fe4000f8e40ff */
[----:B------:R-:W-:Y:S02]  /*4db0*/  USEL UR25, URZ, 0x1, UP1 ;  /* 0x00000001ff197887 */ /* 0x000fe40008800000 */
[----:B------:R-:W-:Y:S01]  /*4dc0*/  USEL UR15, UR15, URZ, UP1 ;  /* 0x000000ff0f0f7287 */ /* 0x000fe20008800000 */
[----:B------:R-:W-:Y:S01]  /*4dd0*/  UMOV UR29, 0xc0004010 ;  /* 0xc0004010001d7882 */ /* 0x000fe20000000000 */
[----:B------:R-:W-:Y:S02]  /*4de0*/  UIADD3 UR22, UPT, UPT, UR22, 0x1, URZ ;  /* 0x0000000116167890 */ /* 0x000fe4000fffe0ff */
[----:B------:R-:W-:Y:S01]  /*4df0*/  LOP3.LUT R2, R2, UR25, RZ, 0x3c, !PT ;  /* 0x0000001902027c12 */ /* 0x000fe2000f8e3cff */
[----:B------:R-:W-:Y:S02]  /*4e00*/  @UP0 ULEA UR24, UR15, UR11, 0x3 ;  /* 0x0000000b0f180291 */ /* 0x000fe4000f8e18ff */
[----:B------:R-:W-:Y:S01]  /*4e10*/  UISETP.NE.AND UP0, UPT, UR22, UR21, UPT ;  /* 0x000000151600728c */ /* 0x000fe2000bf05270 */
[----:B-1----:R-:W-:Y:S01]  /*4e20*/  @P0 SHF.L.U32 R0, R2, 0x1f, RZ ;  /* 0x0000001f02000819 */ /* 0x002fe200000006ff */
[----:B------:R-:W-:Y:S01]  /*4e30*/  UIADD3 UR20, UPT, UPT, UR20, -0x1, URZ ;  /* 0xffffffff14147890 */ /* 0x000fe2000fffe0ff */
[----:B------:R-:W-:Y:S04]  /*4e40*/  UMOV UR5, UR15 ;  /* 0x0000000f00057c82 */ /* 0x000fe80008000000 */
[----:B------:R2:W3:Y:S01]  /*4e50*/  @P0 SYNCS.PHASECHK.TRANS64.TRYWAIT P2, [UR24], R0 ;  /* 0x00000000ff0005a7 */ /* 0x0004e20008041118 */
[----:B------:R-:W-:Y:S03]  /*4e60*/  UIADD3 UR24, UPT, UPT, UR7, 0x120, URZ ;  /* 0x0000012007187890 */ /* 0x000fe6000fffe0ff */
[----:B------:R-:W-:Y:S02]  /*4e70*/  UMOV UR7, 0xc0004010 ;  /* 0xc000401000077882 */ /* 0x000fe40000000000 */
[----:B------:R2:W-:Y:S01]  /*4e80*/  UTCIMMA.2CTA gdesc[UR28], gdesc[UR6], tmem[UR18], tmem[UR26], idesc[UR27], UP3 ;  /* 0x00ff1a061c0075ea */ /* 0x0005e20009a00112 */
[----:B------:R-:W-:Y:S03]  /*4e90*/  UPLOP3.LUT UP3, UPT, UPT, UPT, UPT, 0x80, 0x8 ;  /* 0x000000000008789c */ /* 0x000fe60003f6f070 */
[----:B------:R2:W-:Y:S01]  /*4ea0*/  UTCBAR.2CTA.MULTICAST [UR24], URZ, UR13 ;  /* 0x000000ff180073e9 */ /* 0x0005e2000820080d */
[----:B------:R-:W-:Y:S07]  /*4eb0*/  BRA.U UP0, `(.L_x_106) ;  /* 0xfffffffd008c7547 */ /* 0x000fee000b83ffff */
.L_x_103:
[----:B------:R-:W-:Y:S01]  /*4ec0*/  UIADD3 UR19, UPT, UPT, UR19, 0x280, URZ ;  /* 0x0000028013137890 */ /* 0x000fe2000fffe0ff */
[----:B------:R-:W-:-:S08]  /*4ed0*/  UMOV UR22, UR21 ;  /* 0x0000001500167c82 */ /* 0x000fd00008000000 */
[----:B------:R4:W-:Y:S01]  /*4ee0*/  UTCBAR.2CTA.MULTICAST [UR19], URZ, UR12 ;  /* 0x000000ff130073e9 */ /* 0x0009e2000820080c */
[----:B------:R-:W-:Y:S02]  /*4ef0*/  NOP ;  /* 0x0000000000007918 */ /* 0x000fe40000000000 */
.L_x_101:
[----:B------:R-:W-:Y:S01]  /*4f00*/  UIADD3 UR16, UPT, UPT, UR16, 0x1, URZ ;  /* 0x0000000110107890 */ /* 0x000fe2000fffe0ff */
[----:B------:R-:W-:-:S03]  /*4f10*/  ISETP.NE.AND P0, PT, R8, 0x2, PT ;  /* 0x000000020800780c */ /* 0x000fc60003f05270 */
[----:B------:R-:W-:Y:S01]  /*4f20*/  UISETP.NE.AND UP0, UPT, UR16, 0x4, UPT ;  /* 0x000000041000788c */ /* 0x000fe2000bf05270 */
[----:B-12---:R-:W-:Y:S02]  /*4f30*/  SEL R0, RZ, 0x1, P0 ;  /* 0x00000001ff007807 */ /* 0x006fe40000000000 */
[----:B------:R-:W-:Y:S01]  /*4f40*/  SEL R8, R8, RZ, P0 ;  /* 0x000000ff08087207 */ /* 0x000fe20000000000 */
[----:B------:R-:W-:Y:S01]  /*4f50*/  USEL UR5, URZ, 0x1, UP0 ;  /* 0x00000001ff057887 */ /* 0x000fe20008000000 */
[----:B------:R-:W-:Y:S01]  /*4f60*/  LOP3.LUT R3, R3, R0, RZ, 0x3c, !PT ;  /* 0x0000000003037212 */ /* 0x000fe200078e3cff */
[----:B------:R-:W-:-:S04]  /*4f70*/  USEL UR16, UR16, URZ, UP0 ;  /* 0x000000ff10107287 */ /* 0x000fc80008000000 */
[----:B------:R-:W-:Y:S01]  /*4f80*/  LOP3.LUT R9, R9, UR5, RZ, 0x3c, !PT ;  /* 0x0000000509097c12 */ /* 0x000fe2000f8e3cff */
[----:B------:R-:W-:Y:S07]  /*4f90*/  @P1 BRA `(.L_x_107) ;  /* 0xfffffff800c41947 */ /* 0x000fee000383ffff */
[----:B------:R-:W1:Y:S01]  /*4fa0*/  S2UR UR4, SR_CgaCtaId ;  /* 0x00000000000479c3 */ /* 0x000e620000008800 */
[----:B------:R-:W-:Y:S01]  /*4fb0*/  ELECT P0, URZ, PT ;  /* 0x0000000000ff782f */ /* 0x000fe20003800000 */
[----:B------:R-:W-:Y:S01]  /*4fc0*/  HFMA2 R0, -RZ, RZ, 0, 5.9604644775390625e-08 ;  /* 0x00000001ff007431 */ /* 0x000fe200000001ff */
[----:B------:R-:W-:-:S05]  /*4fd0*/  UMOV UR5, 0x40 ;  /* 0x0000004000057882 */ /* 0x000fca0000000000 */
[----:B------:R-:W-:Y:S01]  /*4fe0*/  UVIRTCOUNT.DEALLOC.SMPOOL 0x80 ;  /* 0x000000800000784c */ /* 0x000fe20000000000 */
[----:B------:R-:W-:Y:S02]  /*4ff0*/  UISETP.NE.AND UP0, UPT, UR9, URZ, UPT ;  /* 0x000000ff0900728c */ /* 0x000fe4000bf05270 */
[----:B-1----:R-:W-:-:S09]  /*5000*/  ULEA UR4, UR4, UR5, 0x18 ;  /* 0x0000000504047291 */ /* 0x002fd2000f8ec0ff */
[----:B------:R1:W-:Y:S01]  /*5010*/  @P0 STS.U8 [UR4+0x1c], R0 ;  /* 0x00001c00ff000988 */ /* 0x0003e20008000004 */
[----:B------:R-:W-:Y:S05]  /*5020*/  BRA.U UP0, `(.L_x_108) ;  /* 0x0000000100a07547 */ /* 0x000fea000b800000 */
[----:B------:R-:W-:Y:S01]  /*5030*/  UIADD3 UR5, UPT, UPT, UR11, 0x2a0, URZ ;  /* 0x000002a00b057890 */ /* 0x000fe2000fffe0ff */
[----:B------:R-:W-:-:S03]  /*5040*/  SHF.L.U32 R3, R9, 0x1f, RZ ;  /* 0x0000001f09037819 */ /* 0x000fc600000006ff */
[----:B------:R-:W-:-:S09]  /*5050*/  ULEA UR6, UR16, UR5, 0x3 ;  /* 0x0000000510067291 */ /* 0x000fd2000f8e18ff */
[----:B------:R-:W2:Y:S02]  /*5060*/  SYNCS.PHASECHK.TRANS64.TRYWAIT P0, [UR6], R3 ;  /* 0x00000003ff0075a7 */ /* 0x000ea40008001106 */
[----:B--2---:R-:W-:Y:S05]  /*5070*/  @!P0 BRA `(.L_x_109) ;  /* 0x0000005400708947 */ /* 0x004fea0003800000 */
.L_x_235:
        /* <DEDUP_REMOVED lines=9> */
.L_x_237:
        /* <DEDUP_REMOVED lines=9> */
.L_x_239:
[----:B------:R-:W-:-:S04]  /*51a0*/  UIADD3 UR7, UPT, UPT, UR7, 0x1, URZ ;  /* 0x0000000107077890 */ /* 0x000fc8000fffe0ff */
[----:B------:R-:W-:-:S04]  /*51b0*/  UISETP.NE.AND UP1, UPT, UR7, 0x4, UPT ;  /* 0x000000040700788c */ /* 0x000fc8000bf25270 */
[----:B------:R-:W-:Y:S02]  /*51c0*/  USEL UR6, URZ, 0x1, UP1 ;  /* 0x00000001ff067887 */ /* 0x000fe40008800000 */
[----:B------:R-:W-:-:S04]  /*51d0*/  USEL UR7, UR7, URZ, UP1 ;  /* 0x000000ff07077287 */ /* 0x000fc80008800000 */
[----:B------:R-:W-:Y:S01]  /*51e0*/  ULEA UR7, UR7, UR5, 0x3 ;  /* 0x0000000507077291 */ /* 0x000fe2000f8e18ff */
[----:B-1----:R-:W-:-:S04]  /*51f0*/  LOP3.LUT R3, R2, UR6, RZ, 0x3c, !PT ;  /* 0x0000000602037c12 */ /* 0x002fc8000f8e3cff */
[----:B------:R-:W-:Y:S01]  /*5200*/  SHF.L.U32 R3, R3, 0x1f, RZ ;  /* 0x0000001f03037819 */ /* 0x000fe200000006ff */
[----:B------:R-:W-:-:S04]  /*5210*/  IMAD.U32 R0, RZ, RZ, UR7 ;  /* 0x00000007ff007e24 */ /* 0x000fc8000f8e00ff */
[----:B------:R1:W2:Y:S03]  /*5220*/  SYNCS.PHASECHK.TRANS64.TRYWAIT P0, [R0+URZ], R3 ;  /* 0x00000003000075a7 */ /* 0x0002a600080011ff */
[----:B--2---:R-:W-:Y:S05]  /*5230*/  @!P0 NANOSLEEP.SYNCS 0x989680 ;  /* 0x009896800000895d */ /* 0x004fea0003900000 */
[----:B------:R-:W2:Y:S02]  /*5240*/  @!P0 SYNCS.PHASECHK.TRANS64 P0, [R0+URZ], R3 ;  /* 0x00000003000085a7 */ /* 0x000ea400080010ff */
[----:B--2---:R-:W-:Y:S05]  /*5250*/  @P0 BRA `(.L_x_112) ;  /* 0x0000000000200947 */ /* 0x004fea0003800000 */
.L_x_113:
[----:B--2---:R2:W1:Y:S02]  /*5260*/  SYNCS.PHASECHK.TRANS64.TRYWAIT P0, [R0+URZ], R3 ;  /* 0x00000003000075a7 */ /* 0x00446400080011ff */
[----:B-1----:R-:W-:Y:S05]  /*5270*/  @!P0 NANOSLEEP.SYNCS 0x989680 ;  /* 0x009896800000895d */ /* 0x002fea0003900000 */
[----:B------:R-:W1:Y:S02]  /*5280*/  @!P0 SYNCS.PHASECHK.TRANS64 P0, [R0+URZ], R3 ;  /* 0x00000003000085a7 */ /* 0x000e6400080010ff */
[----:B-1----:R-:W-:Y:S05]  /*5290*/  @!P0 BRA `(.L_x_113) ;  /* 0xfffffffc00f08947 */ /* 0x002fea000383ffff */
[----:B------:R-:W-:Y:S05]  /*52a0*/  BRA `(.L_x_112) ;  /* 0x00000000000c7947 */ /* 0x000fea0003800000 */
.L_x_108:
[----:B------:R-:W-:-:S04]  /*52b0*/  UIADD3 UR5, UPT, UPT, UR11, 0x2e0, URZ ;  /* 0x000002e00b057890 */ /* 0x000fc8000fffe0ff */
[----:B------:R-:W-:-:S09]  /*52c0*/  UPRMT UR5, UR8, 0x654, UR5 ;  /* 0x0000065408057896 */ /* 0x000fd20008000005 */
[----:B------:R-:W-:Y:S03]  /*52d0*/  SYNCS.ARRIVE.TRANS64.RED.A1T0 RZ, [UR5], RZ ;  /* 0x000000ffffff79a7 */ /* 0x000fe60008100405 */
.L_x_112:
[----:B-12---:R-:W-:Y:S01]  /*52e0*/  SHF.L.U32 R3, RZ, 0x1f, RZ ;  /* 0x0000001fff037819 */ /* 0x006fe200000006ff */
[----:B------:R-:W-:Y:S01]  /*52f0*/  UIADD3 UR5, UPT, UPT, UR11, 0x2e0, URZ ;  /* 0x000002e00b057890 */ /* 0x000fe2000fffe0ff */
[----:B------:R-:W-:Y:S02]  /*5300*/  PLOP3.LUT P0, PT, PT, PT, UP0, 0x80, 0x8 ;  /* 0x000000000008781c */ /* 0x000fe40003f0f008 */
[----:B------:R-:W1:Y:S02]  /*5310*/  SYNCS.PHASECHK.TRANS64.TRYWAIT P1, [UR11+0x2e0], R3 ;  /* 0x0002e003ff0075a7 */ /* 0x000e64000802110b */
[----:B-1----:R-:W-:Y:S09]  /*5320*/  @!P1 BRA `(.L_x_114) ;  /* 0x00000054000c9947 */ /* 0x002ff20003800000 */
.L_x_241:
[----:B------:R-:W-:Y:S02]  /*5330*/  @!UP0 UPRMT UR5, UR8, 0x654, UR5 ;  /* 0x0000065408058896 */ /* 0x000fe40008000005 */
[----:B------:R-:W-:Y:S01]  /*5340*/  ULOP3.LUT UR6, UR17, 0xffff, URZ, 0xc0, !UPT ;  /* 0x0000ffff11067892 */ /* 0x000fe2000f8ec0ff */
[----:B------:R-:W-:-:S03]  /*5350*/  UMOV UR8, 0xffff ;  /* 0x0000ffff00087882 */ /* 0x000fc60000000000 */
[----:B------:R-:W-:-:S03]  /*5360*/  USHF.R.U32.HI UR6, URZ, 0x5, UR6 ;  /* 0x00000005ff067899 */ /* 0x000fc60008011606 */
[----:B------:R-:W-:Y:S01]  /*5370*/  @!P0 SYNCS.ARRIVE.TRANS64.RED.A1T0 RZ, [UR5], RZ ;  /* 0x000000ffffff89a7 */ /* 0x000fe20008100405 */
[----:B------:R-:W-:Y:S01]  /*5380*/  NOP ;  /* 0x0000000000007918 */ /* 0x000fe20000000000 */
[----:B-1----:R-:W1:Y:S01]  /*5390*/  LDS R0, [UR4+0x14] ;  /* 0x00001404ff007984 */ /* 0x002e620008000800 */
[----:B------:R-:W-:Y:S01]  /*53a0*/  USHF.L.U32 UR8, UR8, UR6, URZ ;  /* 0x0000000608087299 */ /* 0x000fe200080006ff */
[----:B------:R-:W-:Y:S02]  /*53b0*/  UMOV UR5, 0x1 ;  /* 0x0000000100057882 */ /* 0x000fe40000000000 */
[----:B------:R-:W-:-:S03]  /*53c0*/  USHF.L.U32 UR5, UR5, UR6, URZ ;  /* 0x0000000605057299 */ /* 0x000fc600080006ff */
[----:B-1----:R-:W-:-:S04]  /*53d0*/  LOP3.LUT R0, R0, UR8, RZ, 0xc0, !PT ;  /* 0x0000000800007c12 */ /* 0x002fc8000f8ec0ff */
[----:B------:R-:W-:-:S13]  /*53e0*/  ISETP.NE.AND P0, PT, R0, UR8, PT ;  /* 0x0000000800007c0c */ /* 0x000fda000bf05270 */
[----:B------:R-:W-:Y:S05]  /*53f0*/  @P0 BRA `(.L_x_115) ;  /* 0x0000000000580947 */ /* 0x000fea0003800000 */
[----:B------:R-:W1:Y:S02]  /*5400*/  LDS R0, [UR4+0x18] ;  /* 0x00001804ff007984 */ /* 0x000e640008000800 */
[----:B-1----:R-:W-:-:S04]  /*5410*/  LOP3.LUT R0, R0, UR5, RZ, 0xc0, !PT ;  /* 0x0000000500007c12 */ /* 0x002fc8000f8ec0ff */
[----:B------:R-:W-:-:S13]  /*5420*/  ISETP.NE.AND P0, PT, R0, UR5, PT ;  /* 0x0000000500007c0c */ /* 0x000fda000bf05270 */
[----:B------:R-:W-:Y:S05]  /*5430*/  @P0 BRA `(.L_x_116) ;  /* 0x00000000003c0947 */ /* 0x000fea0003800000 */
[----:B------:R-:W1:Y:S01]  /*5440*/  S2R R2, SR_LANEID ;  /* 0x0000000000027919 */ /* 0x000e620000000000 */
[----:B------:R-:W-:Y:S01]  /*5450*/  ULOP3.LUT UR8, URZ, UR8, URZ, 0x33, !UPT ;  /* 0x00000008ff087292 */ /* 0x000fe2000f8e33ff */
[----:B------:R-:W-:Y:S01]  /*5460*/  LOP3.LUT R4, RZ, UR5, RZ, 0x33, !PT ;  /* 0x00000005ff047c12 */ /* 0x000fe2000f8e33ff */
[----:B------:R-:W-:Y:S02]  /*5470*/  VOTEU.ANY UR7, UPT, PT ;  /* 0x0000000000077886 */ /* 0x000fe400038e0100 */
[----:B------:R-:W-:Y:S01]  /*5480*/  UFLO.U32 UR7, UR7 ;  /* 0x00000007000772bd */ /* 0x000fe200080e0000 */
[----:B------:R-:W2:Y:S01]  /*5490*/  REDUX UR5, R4 ;  /* 0x00000000040573c4 */ /* 0x000ea20000000000 */
[----:B------:R-:W-:-:S06]  /*54a0*/  IMAD.U32 R0, RZ, RZ, UR8 ;  /* 0x00000008ff007e24 */ /* 0x000fcc000f8e00ff */
[----:B------:R1:W-:Y:S01]  /*54b0*/  UTCATOMSWS.AND URZ, UR8 ;  /* 0x0000000800ff79e3 */ /* 0x0003e20008000000 */
[----:B------:R-:W3:Y:S01]  /*54c0*/  REDUX UR6, R0 ;  /* 0x00000000000673c4 */ /* 0x000ee20000000000 */
[----:B-1----:R-:W-:Y:S01]  /*54d0*/  ISETP.EQ.U32.AND P0, PT, R2, UR7, PT ;  /* 0x0000000702007c0c */ /* 0x002fe2000bf02070 */
[----:B--2---:R-:W-:Y:S01]  /*54e0*/  IMAD.U32 R2, RZ, RZ, UR5 ;  /* 0x00000005ff027e24 */ /* 0x004fe2000f8e00ff */
[----:B---3--:R-:W-:-:S11]  /*54f0*/  MOV R3, UR6 ;  /* 0x0000000600037c02 */ /* 0x008fd60008000f00 */
[----:B------:R1:W-:Y:S04]  /*5500*/  @P0 ATOMS.AND RZ, [UR4+0x14], R3 ;  /* 0x00001403ffff098c */ /* 0x0003e8000a800004 */
[----:B------:R1:W-:Y:S01]  /*5510*/  @P0 ATOMS.AND RZ, [UR4+0x18], R2 ;  /* 0x00001802ffff098c */ /* 0x0003e2000a800004 */
[----:B------:R-:W-:Y:S05]  /*5520*/  BRA `(.L_x_117) ;  /* 0x0000000000147947 */ /* 0x000fea0003800000 */
.L_x_116:
[----:B------:R-:W-:Y:S02]  /*5530*/  MOV R2, 0x5550 ;  /* 0x0000555000027802 */ /* 0x000fe40000000f00 */
[----:B---345:R-:W-:Y:S05]  /*5540*/  CALL.REL.NOINC `($__internal_0_$__cuda_sm10x_tcgen05_guardrail_trap_col_being_dealloced_not_returned_by_alloc) ;  /* 0x0000005400207944 */ /* 0x038fea0003c00000 */
[----:B------:R-:W-:Y:S05]  /*5550*/  BRA `(.L_x_117) ;  /* 0x0000000000087947 */ /* 0x000fea0003800000 */
.L_x_115:
[----:B------:R-:W-:Y:S02]  /*5560*/  MOV R2, 0x5580 ;  /* 0x0000558000027802 */ /* 0x000fe40000000f00 */
[----:B---345:R-:W-:Y:S05]  /*5570*/  CALL.REL.NOINC `($__internal_2_$__cuda_sm10x_tcgen05_guardrail_trap_unallocated_columns_being_dealloced) ;  /* 0x00000054002c7944 */ /* 0x038fea0003c00000 */
.L_x_117:
[----:B------:R-:W-:Y:S01]  /*5580*/  NOP ;  /* 0x0000000000007918 */ /* 0x000fe20000000000 */
[----:B----4-:R-:W-:Y:S05]  /*5590*/  EXIT ;  /* 0x000000000000794d */ /* 0x010fea0003800000 */
.L_x_88:
[----:B------:R-:W-:-:S09]  /*55a0*/  UISETP.NE.OR UP5, UPT, UR10, 0x3, !UP5 ;  /* 0x000000030a00788c */ /* 0x000fd2000efa5670 */
[----:B------:R-:W-:Y:S05]  /*55b0*/  BRA.U UP5, `(.L_x_118) ;  /* 0x0000000905fc7547 */ /* 0x000fea000b800000 */
[----:B------:R-:W1:Y:S01]  /*55c0*/  LDCU.64 UR6, c[0x0][0x888] ;  /* 0x00011100ff0677ac */ /* 0x000e620008000a00 */
[----:B------:R-:W2:Y:S01]  /*55d0*/  LDC R0, c[0x0][0xb30] ;  /* 0x0002cc00ff007b82 */ /* 0x000ea20000000800 */
[----:B------:R-:W-:Y:S01]  /*55e0*/  IMAD.MOV.U32 R30, RZ, RZ, 0x1 ;  /* 0x00000001ff1e7424 */ /* 0x000fe200078e00ff */
[----:B------:R-:W-:Y:S01]  /*55f0*/  CS2R R28, SRZ ;  /* 0x00000000001c7805 */ /* 0x000fe2000001ff00 */
[----:B------:R-:W3:Y:S01]  /*5600*/  LDCU.64 UR4, c[0x0][0x890] ;  /* 0x00011200ff0477ac */ /* 0x000ee20008000a00 */
[----:B------:R-:W-:Y:S01]  /*5610*/  IMAD.MOV.U32 R25, RZ, RZ, 0x3000 ;  /* 0x00003000ff197424 */ /* 0x000fe200078e00ff */
[----:B------:R-:W-:-:S03]  /*5620*/  UMOV UR8, 0x400 ;  /* 0x0000040000087882 */ /* 0x000fc60000000000 */
[----:B------:R-:W4:Y:S01]  /*5630*/  LDC R19, c[0x0][0x370] ;  /* 0x0000dc00ff137b82 */ /* 0x000f220000000800 */
[----:B------:R-:W-:-:S07]  /*5640*/  UPLOP3.LUT UP1, UPT, UPT, UPT, UPT, 0x40, 0x4 ;  /* 0x000000000004789c */ /* 0x000fce0003f2e870 */
[----:B------:R-:W4:Y:S01]  /*5650*/  LDC R2, c[0x0][0xb0c] ;  /* 0x0002c300ff027b82 */ /* 0x000f220000000800 */
[----:B-1----:R-:W-:Y:S02]  /*5660*/  UISETP.NE.U32.AND UP4, UPT, UR6, URZ, UPT ;  /* 0x000000ff0600728c */ /* 0x002fe4000bf85070 */
[----:B------:R-:W-:Y:S02]  /*5670*/  ULEA UR6, UR37, UR8, 0x18 ;  /* 0x0000000825067291 */ /* 0x000fe4000f8ec0ff */
[----:B------:R-:W-:Y:S02]  /*5680*/  UISETP.NE.AND.EX UP4, UPT, UR7, URZ, UPT, UP4 ;  /* 0x000000ff0700728c */ /* 0x000fe4000bf85340 */
[----:B------:R-:W-:Y:S01]  /*5690*/  UIADD3 UR7, UPT, UPT, UR6, 0x240, URZ ;  /* 0x0000024006077890 */ /* 0x000fe2000fffe0ff */
[----:B------:R-:W1:Y:S01]  /*56a0*/  LDC R18, c[0x0][0xb20] ;  /* 0x0002c800ff127b82 */ /* 0x000e620000000800 */
[----:B---3--:R-:W-:Y:S01]  /*56b0*/  UISETP.NE.U32.AND UP5, UPT, UR4, URZ, UPT ;  /* 0x000000ff0400728c */ /* 0x008fe2000bfa5070 */
[----:B--2---:R-:W-:Y:S01]  /*56c0*/  ISETP.NE.AND P1, PT, R0, 0x1, PT ;  /* 0x000000010000780c */ /* 0x004fe20003f25270 */
[----:B------:R-:W-:-:S02]  /*56d0*/  UPRMT UR37, UR37, 0x654, UR7 ;  /* 0x0000065425257896 */ /* 0x000fc40008000007 */
[----:B------:R-:W-:-:S03]  /*56e0*/  UISETP.NE.AND.EX UP5, UPT, UR5, URZ, UPT, UP5 ;  /* 0x000000ff0500728c */ /* 0x000fc6000bfa5350 */
[----:B------:R-:W2:Y:S08]  /*56f0*/  LDC.64 R32, c[0x0][0x348] ;  /* 0x0000d200ff207b82 */ /* 0x000eb00000000a00 */
[----:B------:R-:W3:Y:S08]  /*5700*/  LDC.64 R16, c[0x0][0xb10] ;  /* 0x0002c400ff107b82 */ /* 0x000ef00000000a00 */
[----:B------:R-:W1:Y:S08]  /*5710*/  LDC.64 R6, c[0x0][0xb18] ;  /* 0x0002c600ff067b82 */ /* 0x000e700000000a00 */
[----:B------:R-:W1:Y:S08]  /*5720*/  LDC.64 R4, c[0x0][0xb28] ;  /* 0x0002ca00ff047b82 */ /* 0x000e700000000a00 */
[----:B----4-:R-:W1:Y:S02]  /*5730*/  LDC R24, c[0x0][0x374] ;  /* 0x0000dd00ff187b82 */ /* 0x010e640000000800 */
.L_x_126:
[C---:B------:R-:W-:Y:S02]  /*5740*/  LEA R0, R29.reuse, UR6, 0x3 ;  /* 0x000000061d007c11 */ /* 0x040fe4000f8e18ff */
[----:B------:R-:W-:Y:S02]  /*5750*/  SHF.L.U32 R3, R28, 0x1f, RZ ;  /* 0x0000001f1c037819 */ /* 0x000fe400000006ff */
[----:B------:R-:W-:Y:S02]  /*5760*/  LEA R20, R29, UR6, 0x4 ;  /* 0x000000061d147c11 */ /* 0x000fe4000f8e20ff */
[----:B----4-:R-:W4:Y:S02]  /*5770*/  SYNCS.PHASECHK.TRANS64.TRYWAIT P0, [R0+URZ+0x260], R3 ;  /* 0x00026003000075a7 */ /* 0x010f2400080011ff */
[----:B----4-:R-:W-:Y:S05]  /*5780*/  @!P0 BRA `(.L_x_119) ;  /* 0x00000050000c8947 */ /* 0x010fea0003800000 */
.L_x_242:
[----:B------:R-:W-:Y:S01]  /*5790*/  ISETP.GE.AND P0, PT, R102, 0x1, PT ;  /* 0x000000016600780c */ /* 0x000fe20003f06270 */
[----:B------:R-:W1:Y:S01]  /*57a0*/  LDS.128 R20, [R20+0x2f0] ;  /* 0x0002f00014147984 */ /* 0x000e620000000c00 */
[----:B------:R-:W-:Y:S01]  /*57b0*/  ISETP.NE.U32.AND P4, PT, RZ, UR4, PT ;  /* 0x00000004ff007c0c */ /* 0x000fe2000bf85070 */
[----:B----4-:R-:W-:Y:S01]  /*57c0*/  VIADD R0, R0, 0x270 ;  /* 0x0000027000007836 */ /* 0x010fe20000000000 */
[----:B------:R-:W-:Y:S02]  /*57d0*/  SHF.L.U32 R26, R30, 0x1f, RZ ;  /* 0x0000001f1e1a7819 */ /* 0x000fe400000006ff */
[----:B------:R-:W-:Y:S02]  /*57e0*/  ISETP.NE.AND.EX P4, PT, RZ, UR5, PT, P4 ;  /* 0x00000005ff007c0c */ /* 0x000fe4000bf85340 */
[----:B------:R-:W-:Y:S01]  /*57f0*/  PRMT R0, RZ, 0x654, R0 ;  /* 0x00000654ff007816 */ /* 0x000fe20000000000 */
[----:B------:R-:W-:Y:S01]  /*5800*/  @!PT LDS RZ, [RZ] ;  /* 0x00000000fffff984 */ /* 0x000fe20000000800 */
[----:B------:R-:W-:Y:S01]  /*5810*/  @!PT LDS RZ, [RZ] ;  /* 0x00000000fffff984 */ /* 0x000fe20000000800 */
[----:B------:R-:W-:Y:S01]  /*5820*/  @!PT LDS RZ, [RZ] ;  /* 0x00000000fffff984 */ /* 0x000fe20000000800 */
[----:B------:R-:W-:Y:S01]  /*5830*/  @!PT LDS RZ, [RZ] ;  /* 0x00000000fffff984 */ /* 0x000fe20000000800 */
[----:B------:R4:W-:Y:S06]  /*5840*/  MEMBAR.ALL.CTA ;  /* 0x0000000000007992 */ /* 0x0009ec0000008000 */
[----:B----4-:R-:W4:Y:S02]  /*5850*/  FENCE.VIEW.ASYNC.S ;  /* 0x00000000000073c6 */ /* 0x010f240000000000 */
[----:B----4-:R4:W-:Y:S01]  /*5860*/  SYNCS.ARRIVE.TRANS64.RED.A1T0 RZ, [R0+URZ], RZ ;  /* 0x000000ff00ff79a7 */ /* 0x0109e200081004ff */
[----:B-1----:R-:W-:Y:S11]  /*5870*/  LOP3.LUT P3, RZ, R22, 0x1, RZ, 0xc0, !PT ;  /* 0x0000000116ff7812 */ /* 0x002ff6000786c0ff */
[----:B------:R-:W-:Y:S02]  /*5880*/  @!UPT UIADD3 URZ, UPT, UPT, URZ, URZ, URZ ;  /* 0x000000fffffff290 */ /* 0x000fe4000fffe0ff */
[----:B------:R-:W-:Y:S02]  /*5890*/  @P3 MOV R13, R20 ;  /* 0x00000014000d3202 */ /* 0x000fe40000000f00 */
[----:B------:R-:W-:Y:S01]  /*58a0*/  @P3 LOP3.LUT R8, R21, 0xffff, RZ, 0xc0, !PT ;  /* 0x0000ffff15083812 */ /* 0x000fe200078ec0ff */
[----:B----4-:R-:W-:Y:S06]  /*58b0*/  @!P0 BRA `(.L_x_120) ;  /* 0x0000000000a48947 */ /* 0x010fec0003800000 */
[----:B------:R-:W-:Y:S01]  /*58c0*/  IMAD.HI.U32 R31, R24, R7, RZ ;  /* 0x00000007181f7227 */ /* 0x000fe200078e00ff */
[----:B------:R-:W-:Y:S02]  /*58d0*/  ISETP.NE.AND P0, PT, R6, 0x1, PT ;  /* 0x000000010600780c */ /* 0x000fe40003f05270 */
[----:B------:R-:W-:Y:S01]  /*58e0*/  ISETP.NE.AND P2, PT, R102, 0x1, PT ;  /* 0x000000016600780c */ /* 0x000fe20003f45270 */
[----:B---3--:R-:W-:Y:S01]  /*58f0*/  IMAD.HI.U32 R34, R19, R16, RZ ;  /* 0x0000001013227227 */ /* 0x008fe200078e00ff */
[----:B------:R-:W-:Y:S02]  /*5900*/  SHF.R.U32.HI R31, RZ, R18, R31 ;  /* 0x00000012ff1f7219 */ /* 0x000fe4000001161f */
[----:B------:R-:W-:Y:S01]  /*5910*/  ISETP.NE.AND P5, PT, R2, 0x1, PT ;  /* 0x000000010200780c */ /* 0x000fe20003fa5270 */
[----:B------:R-:W-:Y:S01]  /*5920*/  IMAD.HI.U32 R36, R13, R16, RZ ;  /* 0x000000100d247227 */ /* 0x000fe200078e00ff */
[----:B------:R-:W-:Y:S02]  /*5930*/  SHF.R.U32.HI R34, RZ, R17, R34 ;  /* 0x00000011ff227219 */ /* 0x000fe40000011622 */
[----:B------:R-:W-:Y:S01]  /*5940*/  SEL R3, R24, R31, !P0 ;  /* 0x0000001f18037207 */ /* 0x000fe20004000000 */
[C---:B------:R-:W-:Y:S01]  /*5950*/  IMAD.HI.U32 R31, R8.reuse, R7, RZ ;  /* 0x00000007081f7227 */ /* 0x040fe200078e00ff */
[----:B------:R-:W-:Y:S02]  /*5960*/  SEL R11, R19, R34, !P5 ;  /* 0x00000022130b7207 */ /* 0x000fe40006800000 */
[----:B------:R-:W-:Y:S01]  /*5970*/  SHF.R.U32.HI R36, RZ, R17, R36 ;  /* 0x00000011ff247219 */ /* 0x000fe20000011624 */
[----:B------:R-:W-:Y:S01]  /*5980*/  IMAD.HI.U32 R38, R3, R4, RZ ;  /* 0x0000000403267227 */ /* 0x000fe200078e00ff */
[----:B------:R-:W-:Y:S03]  /*5990*/  SHF.R.U32.HI R31, RZ, R18, R31 ;  /* 0x00000012ff1f7219 */ /* 0x000fe6000001161f */
[----:B------:R-:W-:Y:S01]  /*59a0*/  IMAD.HI.U32 R34, R11, R4, RZ ;  /* 0x000000040b227227 */ /* 0x000fe200078e00ff */
[----:B------:R-:W-:Y:S02]  /*59b0*/  @P2 SHF.R.U32.HI R3, RZ, R5, R38 ;  /* 0x00000005ff032219 */ /* 0x000fe40000011626 */
[----:B------:R-:W-:Y:S02]  /*59c0*/  SEL R9, R8, R31, !P0 ;  /* 0x0000001f08097207 */ /* 0x000fe40004000000 */
[----:B------:R-:W-:Y:S01]  /*59d0*/  @P2 SHF.R.U32.HI R11, RZ, R5, R34 ;  /* 0x00000005ff0b2219 */ /* 0x000fe20000011622 */
[C---:B------:R-:W-:Y:S01]  /*59e0*/  IMAD R10, R102.reuse, R3, RZ ;  /* 0x00000003660a7224 */ /* 0x040fe200078e02ff */
[----:B------:R-:W-:Y:S01]  /*59f0*/  SEL R3, R13, R36, !P5 ;  /* 0x000000240d037207 */ /* 0x000fe20006800000 */
[C---:B------:R-:W-:Y:S03]  /*5a00*/  IMAD.HI.U32 R14, R9.reuse, R4, RZ ;  /* 0x00000004090e7227 */ /* 0x040fe600078e00ff */
[----:B------:R-:W-:Y:S01]  /*5a10*/  ISETP.GE.AND P0, PT, R9, R10, PT ;  /* 0x0000000a0900720c */ /* 0x000fe20003f06270 */
[C---:B------:R-:W-:Y:S01]  /*5a20*/  IMAD R12, R102.reuse, R11, RZ ;  /* 0x0000000b660c7224 */ /* 0x040fe200078e02ff */
[-C--:B------:R-:W-:Y:S04]  /*5a30*/  SHF.R.U32.HI R14, RZ, R5.reuse, R14 ;  /* 0x00000005ff0e7219 */ /* 0x080fe8000001160e */
[----:B------:R-:W-:Y:S02]  /*5a40*/  ISETP.GE.OR P0, PT, R3, R12, P0 ;  /* 0x0000000c0300720c */ /* 0x000fe40000706670 */
[----:B------:R-:W-:Y:S05]  /*5a50*/  SEL R15, R9, R14, !P2 ;  /* 0x0000000e090f7207 */ /* 0x000fea0005000000 */
[----:B------:R-:W-:Y:S04]  /*5a60*/  IMAD.MOV R14, RZ, RZ, -R15 ;  /* 0x000000ffff0e7224 */ /* 0x000fe800078e0a0f */
[----:B------:R-:W-:Y:S02]  /*5a70*/  IMAD R14, R102, R14, R9 ;  /* 0x0000000e660e7224 */ /* 0x000fe400078e0209 */
[C---:B------:R-:W-:Y:S05]  /*5a80*/  @!P0 IMAD.HI.U32 R10, R3.reuse, R4, RZ ;  /* 0x00000004030a8227 */ /* 0x040fea00078e00ff */
[----:B------:R-:W-:Y:S04]  /*5a90*/  @!P0 SHF.R.U32.HI R10, RZ, R5, R10 ;  /* 0x00000005ff0a8219 */ /* 0x000fe8000001160a */
[----:B------:R-:W-:Y:S01]  /*5aa0*/  @!P0 SEL R0, R3, R10, !P2 ;  /* 0x0000000a03008207 */ /* 0x000fe20005000000 */
[----:B------:R-:W-:Y:S03]  /*5ab0*/  IMAD.MOV R10, RZ, RZ, -R3 ;  /* 0x000000ffff0a7224 */ /* 0x000fe600078e0a03 */
[----:B------:R-:W-:Y:S01]  /*5ac0*/  @!P0 IADD3 R15, PT, PT, R15, -R0, RZ ;  /* 0x800000000f0f8210 */ /* 0x000fe20007ffe0ff */
[----:B------:R-:W-:Y:S01]  /*5ad0*/  @!P0 IMAD R0, R11, R14, R0 ;  /* 0x0000000e0b008224 */ /* 0x000fe200078e0200 */
[----:B------:R-:W-:Y:S01]  /*5ae0*/  IADD3 R11, PT, PT, -R9, RZ, RZ ;  /* 0x000000ff090b7210 */ /* 0x000fe20007ffe1ff */
[----:B------:R-:W-:Y:S02]  /*5af0*/  IMAD R13, R2, R10, R13 ;  /* 0x0000000a020d7224 */ /* 0x000fe400078e020d */
[----:B------:R-:W-:Y:S02]  /*5b00*/  @!P0 IMAD R9, R15, R102, R3 ;  /* 0x000000660f098224 */ /* 0x000fe400078e0203 */
[----:B------:R-:W-:Y:S02]  /*5b10*/  @!P0 IMAD.MOV.U32 R3, RZ, RZ, R0 ;  /* 0x000000ffff038224 */ /* 0x000fe400078e0000 */
[----:B------:R-:W-:Y:S02]  /*5b20*/  IMAD R8, R6, R11, R8 ;  /* 0x0000000b06087224 */ /* 0x000fe400078e0208 */
[----:B------:R-:W-:Y:S02]  /*5b30*/  IMAD R13, R3, R2, R13 ;  /* 0x00000002030d7224 */ /* 0x000fe400078e020d */
[----:B------:R-:W-:Y:S02]  /*5b40*/  IMAD R8, R9, R6, R8 ;  /* 0x0000000609087224 */ /* 0x000fe400078e0208 */
.L_x_120:
[----:B------:R-:W-:Y:S05]  /*5b50*/  BRA.U UP1, `(.L_x_121) ;  /* 0x0000000101107547 */ /* 0x000fea000b800000 */
[----:B------:R-:W-:Y:S04]  /*5b60*/  MOV R0, UR14 ;  /* 0x0000000e00007c02 */ /* 0x000fe80008000f00 */
[----:B------:R-:W-:Y:S04]  /*5b70*/  SHF.L.U32 R3, R0, 0x1f, RZ ;  /* 0x0000001f00037819 */ /* 0x000fe800000006ff */
[----:B------:R-:W1:Y:S02]  /*5b80*/  SYNCS.PHASECHK.TRANS64.TRYWAIT P0, [UR6+0x258], R3 ;  /* 0x00025803ff0075a7 */ /* 0x000e640008001106 */
[----:B-1----:R-:W-:Y:S05]  /*5b90*/  @!P0 BRA `(.L_x_122) ;  /* 0x0000004c001c8947 */ /* 0x002fea0003800000 */
.L_x_121:
[----:B------:R-:W-:Y:S05]  /*5ba0*/  BRA.U !UP5, `(.L_x_123) ;  /* 0x000000010d347547 */ /* 0x000fea000b800000 */
[----:B------:R-:W-:Y:S01]  /*5bb0*/  UPLOP3.LUT UP0, UPT, UPT, UPT, UP4, 0x80, 0x8 ;  /* 0x000000000008789c */ /* 0x000fe20003f0f040 */
[----:B-1----:R-:W-:Y:S02]  /*5bc0*/  HFMA2 R0, -RZ, RZ, 0, 5.9604644775390625e-08 ;  /* 0x00000001ff007431 */ /* 0x002fe400000001ff */
[----:B------:R-:W-:Y:S03]  /*5bd0*/  IMAD.MOV.U32 R234, RZ, RZ, 0x1 ;  /* 0x00000001ffea7424 */ /* 0x000fe600078e00ff */
[----:B------:R-:W-:Y:S05]  /*5be0*/  PLOP3.LUT P0, PT, PT, PT, UP0, 0x80, 0x8 ;  /* 0x000000000008781c */ /* 0x000fea0003f0f008 */
[----:B------:R-:W1:Y:S01]  /*5bf0*/  @UP0 LDCU.64 UR8, c[0x0][0x888] ;  /* 0x00011100ff0807ac */ /* 0x000e620008000a00 */
[----:B------:R-:W-:Y:S07]  /*5c00*/  @UP0 UIMAD UR7, UR36, UR4, URZ ;  /* 0x00000004240702a4 */ /* 0x000fee000f8e02ff */
[----:B------:R-:W-:Y:S01]  /*5c10*/  @!P0 PRMT R234, R0, 0x7610, R234 ;  /* 0x0000761000ea8816 */ /* 0x000fe200000000ea */
[----:B-1----:R-:W-:Y:S03]  /*5c20*/  @UP0 UIMAD.WIDE UR8, UR7, 0x4, UR8 ;  /* 0x00000004070808a5 */ /* 0x002fe6000f8e0208 */
[----:B------:R-:W1:Y:S03]  /*5c30*/  @!UP0 LDCU UR7, c[0x0][0x880] ;  /* 0x00011000ff0787ac */ /* 0x000e660008000800 */
[----:B------:R-:W-:Y:S01]  /*5c40*/  IMAD.U32 R10, RZ, RZ, UR8 ;  /* 0x00000008ff0a7e24 */ /* 0x000fe2000f8e00ff */
[----:B------:R-:W-:Y:S05]  /*5c50*/  MOV R11, UR9 ;  /* 0x00000009000b7c02 */ /* 0x000fea0008000f00 */
[----:B-----5:R4:W5:Y:S02]  /*5c60*/  @P0 LDG.E R110, desc[UR40][R10.64] ;  /* 0x000000280a6e0981 */ /* 0x020964000c1e1900 */
[----:B-1--4-:R-:W-:Y:S07]  /*5c70*/  @!P0 IMAD.U32 R110, RZ, RZ, UR7 ;  /* 0x00000007ff6e8e24 */ /* 0x012fee000f8e00ff */
.L_x_123:
[----:B-----5:R-:W-:Y:S01]  /*5c80*/  @!P4 ISETP.EQ.AND P5, PT, R110, RZ, PT ;  /* 0x000000ff6e00c20c */ /* 0x020fe20003fa2270 */
[----:B------:R-:W-:Y:S01]  /*5c90*/  @!UPT UIADD3 URZ, UPT, UPT, URZ, URZ, URZ ;  /* 0x000000fffffff290 */ /* 0x000fe2000fffe0ff */
[----:B------:R-:W-:Y:S11]  /*5ca0*/  @!P4 BRA `(.L_x_124) ;  /* 0x000000000014c947 */ /* 0x000ff60003800000 */
[----:B------:R-:W-:Y:S02]  /*5cb0*/  LOP3.LUT P0, RZ, R234, 0xff, RZ, 0xc0, !PT ;  /* 0x000000ffeaff7812 */ /* 0x000fe4000780c0ff */
[----:B------:R-:W-:Y:S04]  /*5cc0*/  PLOP3.LUT P5, PT, PT, PT, UP0, 0x80, 0x8 ;  /* 0x000000000008781c */ /* 0x000fe80003faf008 */
[----:B------:R-:W-:Y:S07]  /*5cd0*/  PLOP3.LUT P5, PT, P5, PT, PT, 0x8, 0x80 ;  /* 0x000000000080781c */ /* 0x000fee0002fae170 */
[----:B------:R-:W-:Y:S11]  /*5ce0*/  @P0 ISETP.EQ.AND P5, PT, R110, RZ, PT ;  /* 0x000000ff6e00020c */ /* 0x000ff60003fa2270 */
[----:B------:R-:W-:Y:S02]  /*5cf0*/  @!UPT UIADD3 URZ, UPT, UPT, URZ, URZ, URZ ;  /* 0x000000fffffff290 */ /* 0x000fe4000fffe0ff */
.L_x_124:
[----:B------:R-:W4:Y:S01]  /*5d00*/  SYNCS.PHASECHK.TRANS64.TRYWAIT P4, [UR6+0x248], R26 ;  /* 0x0002481aff0075a7 */ /* 0x000f220008081106 */
[----:B------:R-:W-:Y:S01]  /*5d10*/  @P3 SHF.R.U32.HI R27, RZ, 0x10, R21 ;  /* 0x00000010ff1b3819 */ /* 0x000fe20000011615 */
[----:B------:R-:W-:Y:S01]  /*5d20*/  VIADD R29, R29, 0x1 ;  /* 0x000000011d1d7836 */ /* 0x000fe20000000000 */
[----:B------:R-:W5:Y:S08]  /*5d30*/  LDC.64 R14, c[0x0][0xb10] ;  /* 0x0002c400ff0e7b82 */ /* 0x000f700000000a00 */
[----:B------:R-:W2:Y:S08]  /*5d40*/  LDC.64 R10, c[0x0][0xb18] ;  /* 0x0002c600ff0a7b82 */ /* 0x000eb00000000a00 */
[----:B-1----:R-:W1:Y:S08]  /*5d50*/  @!P1 LDC R0, c[0x0][0xb20] ;  /* 0x0002c800ff009b82 */ /* 0x002e700000000800 */
[----:B------:R-:W3:Y:S01]  /*5d60*/  @!P1 LDC R3, c[0x0][0xb0c] ;  /* 0x0002c300ff039b82 */ /* 0x000ee20000000800 */
[----:B-----5:R-:W-:Y:S05]  /*5d70*/  @!P1 IMAD.HI.U32 R14, R13, R14, RZ ;  /* 0x0000000e0d0e9227 */ /* 0x020fea00078e00ff */
[----:B------:R-:W-:Y:S01]  /*5d80*/  @!P1 SHF.R.U32.HI R14, RZ, R15, R14 ;  /* 0x0000000fff0e9219 */ /* 0x000fe2000001160e */
[----:B--2---:R-:W-:Y:S01]  /*5d90*/  @!P1 IMAD.HI.U32 R11, R8, R11, RZ ;  /* 0x0000000b080b9227 */ /* 0x004fe200078e00ff */
[----:B------:R-:W-:Y:S04]  /*5da0*/  @!P1 ISETP.NE.AND P0, PT, R10, 0x1, PT ;  /* 0x000000010a00980c */ /* 0x000fe80003f05270 */
[----:B-1----:R-:W-:Y:S02]  /*5db0*/  @!P1 SHF.R.U32.HI R9, RZ, R0, R11 ;  /* 0x00000000ff099219 */ /* 0x002fe4000001160b */
[----:B---3--:R-:W-:Y:S02]  /*5dc0*/  @!P1 ISETP.NE.AND P2, PT, R3, 0x1, PT ;  /* 0x000000010300980c */ /* 0x008fe40003f45270 */
[----:B------:R-:W-:Y:S02]  /*5dd0*/  @!P1 SEL R9, R8, R9, !P0 ;  /* 0x0000000908099207 */ /* 0x000fe40004000000 */
[----:B------:R-:W-:Y:S02]  /*5de0*/  ELECT P0, URZ, PT ;  /* 0x0000000000ff782f */ /* 0x000fe40003800000 */
[----:B------:R-:W-:Y:S05]  /*5df0*/  @!P1 SEL R14, R13, R14, !P2 ;  /* 0x0000000e0d0e9207 */ /* 0x000fea0005000000 */
[----:B------:R-:W-:Y:S02]  /*5e00*/  @!P1 IMAD.IADD R0, R9, 0x1, -R14 ;  /* 0x0000000109009824 */ /* 0x000fe400078e0a0e */
[----:B------:R-:W-:Y:S02]  /*5e10*/  @!P1 IMAD.IADD R9, R14, 0x1, -R9 ;  /* 0x000000010e099824 */ /* 0x000fe400078e0a09 */
[----:B------:R-:W-:Y:S02]  /*5e20*/  @!P1 IMAD R13, R0, R3, R13 ;  /* 0x00000003000d9224 */ /* 0x000fe400078e020d */
[----:B------:R-:W-:Y:S01]  /*5e30*/  @!P1 IMAD R8, R9, R10, R8 ;  /* 0x0000000a09089224 */ /* 0x000fe200078e0208 */
[----:B----4-:R-:W-:Y:S06]  /*5e40*/  @!P4 BRA `(.L_x_125) ;  /* 0x000000480088c947 */ /* 0x010fec0003800000 */
.L_x_245:
[----:B------:R-:W-:Y:S01]  /*5e50*/  PLOP3.LUT P5, PT, P5, P0, PT, 0xf2, 0x2f ;  /* 0x00000000002f781c */ /* 0x000fe20002fa1e72 */
[----:B------:R-:W-:Y:S01]  /*5e60*/  UMOV UR22, 0x0 ;  /* 0x0000000000167882 */ /* 0x000fe20000000000 */
[----:B------:R-:W-:Y:S01]  /*5e70*/  UMOV UR23, 0x10000000 ;  /* 0x1000000000177882 */ /* 0x000fe20000000000 */
[----:B------:R-:W-:Y:S01]  /*5e80*/  LOP3.LUT R30, R30, 0x1, RZ, 0x3c, !PT ;  /* 0x000000011e1e7812 */ /* 0x000fe200078e3cff */
[----:B------:R-:W-:Y:S01]  /*5e90*/  UMOV UR28, UR36 ;  /* 0x00000024001c7c82 */ /* 0x000fe20008000000 */
[----:B------:R-:W-:Y:S01]  /*5ea0*/  UMOV UR20, UR36 ;  /* 0x0000002400147c82 */ /* 0x000fe20008000000 */
[----:B------:R-:W-:Y:S01]  /*5eb0*/  UMOV UR12, UR36 ;  /* 0x00000024000c7c82 */ /* 0x000fe20008000000 */
[----:B------:R-:W-:Y:S06]  /*5ec0*/  @P3 R2UR UR36, R27 ;  /* 0x000000001b2432ca */ /* 0x000fec00000e0000 */
[----:B-1----:R-:W-:Y:S01]  /*5ed0*/  @!P5 IADD3 R3, P0, PT, R32, 0x580, RZ ;  /* 0x000005802003d810 */ /* 0x002fe20007f1e0ff */
[----:B------:R-:W-:Y:S01]  /*5ee0*/  @!P5 IMAD R233, R233, 0x60, RZ ;  /* 0x00000060e9e9d824 */ /* 0x000fe200078e02ff */
[----:B------:R-:W-:Y:S01]  /*5ef0*/  VOTEU.ALL UP1, P5 ;  /* 0x0000000000ff7886 */ /* 0x000fe20002820000 */
[----:B------:R-:W-:Y:S01]  /*5f00*/  @!P5 IMAD.SHL.U32 R219, R219, 0x80, RZ ;  /* 0x00000080dbdbd824 */ /* 0x000fe200078e00ff */
[----:B------:R-:W-:Y:S01]  /*5f10*/  @!P5 R2UR UR8, R3 ;  /* 0x000000000308d2ca */ /* 0x000fe200000e0000 */
[----:B------:R-:W-:Y:S01]  /*5f20*/  @!P5 IMAD.X R0, RZ, RZ, R33, P0 ;  /* 0x000000ffff00d224 */ /* 0x000fe200000e0621 */
[----:B------:R-:W-:Y:S01]  /*5f30*/  @!P5 R2UR UR26, R233 ;  /* 0x00000000e91ad2ca */ /* 0x000fe200000e0000 */
[----:B------:R-:W-:Y:S01]  /*5f40*/  @!UP1 UIADD3 UR25, UPT, UPT, UR6, 0x240, URZ ;  /* 0x0000024006199890 */ /* 0x000fe2000fffe0ff */
[----:B------:R-:W-:Y:S01]  /*5f50*/  @!P5 R2UR UR27, R219 ;  /* 0x00000000db1bd2ca */ /* 0x000fe200000e0000 */
[----:B------:R-:W-:Y:S01]  /*5f60*/  @!UP1 UIADD3 UR24, UPT, UPT, UR6, 0x400, URZ ;  /* 0x0000040006189890 */ /* 0x000fe2000fffe0ff */
[----:B------:R-:W-:Y:S01]  /*5f70*/  @!P5 R2UR UR7, R0 ;  /* 0x000000000007d2ca */ /* 0x000fe200000e0000 */
[----:B------:R-:W-:Y:S01]  /*5f80*/  VOTEU.ALL UP3, P5 ;  /* 0x0000000000ff7886 */ /* 0x000fe20002860000 */
[----:B------:R-:W-:Y:S01]  /*5f90*/  @!UP1 UIADD3 UR16, UPT, UPT, UR6, 0x1400, URZ ;  /* 0x0000140006109890 */ /* 0x000fe2000fffe0ff */
[C---:B------:R-:W-:Y:S01]  /*5fa0*/  ISETP.NE.AND P0, PT, R29.reuse, 0x2, PT ;  /* 0x000000021d00780c */ /* 0x040fe20003f05270 */
[----:B------:R-:W-:Y:S01]  /*5fb0*/  VOTEU.ALL UP2, P5 ;  /* 0x0000000000ff7886 */ /* 0x000fe20002840000 */
[----:B------:R-:W-:Y:S01]  /*5fc0*/  UMOV UR17, UR25 ;  /* 0x0000001900117c82 */ /* 0x000fe20008000000 */
[----:B------:R-:W-:Y:S01]  /*5fd0*/  UMOV UR9, UR25 ;  /* 0x0000001900097c82 */ /* 0x000fe20008000000 */
[----:B------:R-:W-:Y:S01]  /*5fe0*/  IMAD.U32 R10, RZ, RZ, UR8 ;  /* 0x00000008ff0a7e24 */ /* 0x000fe2000f8e00ff */
[----:B------:R-:W-:Y:S01]  /*5ff0*/  @!UP1 UIADD3 UR8, UPT, UPT, UR6, 0x2400, URZ ;  /* 0x0000240006089890 */ /* 0x000fe2000fffe0ff */
[----:B------:R-:W-:Y:S01]  /*6000*/  SEL R3, RZ, 0x1, P0 ;  /* 0x00000001ff037807 */ /* 0x000fe20000000000 */
[----:B------:R-:W-:Y:S01]  /*6010*/  @!UP1 UIADD3 UR18, UPT, UPT, UR26, 0x20, URZ ;  /* 0x000000201a129890 */ /* 0x000fe2000fffe0ff */
[----:B------:R-:W-:Y:S01]  /*6020*/  SEL R29, R29, RZ, P0 ;  /* 0x000000ff1d1d7207 */ /* 0x000fe20000000000 */
[----:B------:R-:W-:Y:S01]  /*6030*/  UMOV UR19, UR27 ;  /* 0x0000001b00137c82 */ /* 0x000fe20008000000 */
[----:B------:R-:W-:Y:S01]  /*6040*/  IMAD.U32 R11, RZ, RZ, UR7 ;  /* 0x00000007ff0b7e24 */ /* 0x000fe2000f8e00ff */
[----:B------:R-:W-:Y:S01]  /*6050*/  @!P5 R2UR UR30, R10 ;  /* 0x000000000a1ed2ca */ /* 0x000fe200000e0000 */
[----:B------:R-:W-:Y:S01]  /*6060*/  @!UP1 UIADD3 UR10, UPT, UPT, UR26, 0x40, URZ ;  /* 0x000000401a0a9890 */ /* 0x000fe2000fffe0ff */
[----:B------:R-:W-:Y:S01]  /*6070*/  LOP3.LUT R28, R28, R3, RZ, 0x3c, !PT ;  /* 0x000000031c1c7212 */ /* 0x000fe200078e3cff */
[----:B------:R-:W-:Y:S01]  /*6080*/  VOTEU.ALL UP1, P5 ;  /* 0x0000000000ff7886 */ /* 0x000fe20002820000 */
[----:B------:R-:W-:Y:S01]  /*6090*/  @!P5 R2UR UR31, R11 ;  /* 0x000000000b1fd2ca */ /* 0x000fe200000e0000 */
[----:B------:R-:W-:Y:S01]  /*60a0*/  UMOV UR11, UR27 ;  /* 0x0000001b000b7c82 */ /* 0x000fe20008000000 */
[----:B------:R-:W-:Y:S02]  /*60b0*/  IMAD.IADD R233, R8, 0x1, R218 ;  /* 0x0000000108e97824 */ /* 0x000fe400078e02da */
[----:B------:R-:W-:Y:S09]  /*60c0*/  IMAD.IADD R219, R13, 0x1, R232 ;  /* 0x000000010ddb7824 */ /* 0x000ff200078e02e8 */
[----:B------:R4:W-:Y:S01]  /*60d0*/  @!UP3 UTMALDG.3D [UR24], [UR30], desc[UR22] ;  /* 0x000016181e00b5b4 */ /* 0x0009e20008011000 */
[----:B------:R4:W-:Y:S01]  /*60e0*/  @!UP2 UTMALDG.3D [UR16], [UR30], desc[UR22] ;  /* 0x000016101e00a5b4 */ /* 0x0009e20008011000 */
[----:B------:R4:W-:Y:S01]  /*60f0*/  @!UP1 UTMALDG.3D [UR8], [UR30], desc[UR22] ;  /* 0x000016081e0095b4 */ /* 0x0009e20008011000 */
[----:B------:R4:W-:Y:S01]  /*6100*/  @!P5 SYNCS.ARRIVE.TRANS64.RED.A0TR RZ, [UR6+0x240], R25 ;  /* 0x00024019ffffd9a7 */ /* 0x0009e20008300406 */
[----:B------:R-:W-:Y:S01]  /*6110*/  UPLOP3.LUT UP1, UPT, UPT, UPT, UPT, 0x80, 0x8 ;  /* 0x000000000008789c */ /* 0x000fe20003f2f070 */
[----:B------:R-:W-:Y:S01]  /*6120*/  SYNCS.ARRIVE.TRANS64.RED.A1T0 RZ, [UR37], RZ ;  /* 0x000000ffffff79a7 */ /* 0x000fe20008100425 */
[----:B------:R-:W-:Y:S09]  /*6130*/  @P3 BRA `(.L_x_126) ;  /* 0xfffffff400803947 */ /* 0x000ff2000383ffff */
[----:B------:R-:W-:Y:S07]  /*6140*/  MOV R0, UR6 ;  /* 0x0000000600007c02 */ /* 0x000fee0008000f00 */
.L_x_127:
[----:B-1----:R-:W-:-:S04]  /*6150*/  SHF.L.U32 R3, R30, 0x1f, RZ ;  /* 0x0000001f1e037819 */ /* 0x002fc800000006ff */
[----:B------:R1:W2:Y:S03]  /*6160*/  SYNCS.PHASECHK.TRANS64.TRYWAIT P0, [R0+URZ+0x248], R3 ;  /* 0x00024803000075a7 */ /* 0x0002a600080011ff */
[----:B--2---:R-:W-:Y:S05]  /*6170*/  @!P0 NANOSLEEP.SYNCS 0x989680 ;  /* 0x009896800000895d */ /* 0x004fea0003900000 */
[----:B------:R-:W2:Y:S02]  /*6180*/  @!P0 SYNCS.PHASECHK.TRANS64 P0, [R0+URZ+0x248], R3 ;  /* 0x00024803000085a7 */ /* 0x000ea400080010ff */
[----:B--2-4-:R-:W-:Y:S05]  /*6190*/  @P0 EXIT ;  /* 0x000000000000094d */ /* 0x014fea0003800000 */
[----:B------:R-:W-:Y:S05]  /*61a0*/  BRA `(.L_x_127) ;  /* 0xfffffffc00e87947 */ /* 0x000fea000383ffff */
.L_x_118:
[----:B------:R-:W-:-:S06]  /*61b0*/  UISETP.GE.AND UP1, UPT, UR10, 0x4, UPT ;  /* 0x000000040a00788c */ /* 0x000fcc000bf26270 */
[----:B------:R-:W-:-:S13]  /*61c0*/  PLOP3.LUT P0, PT, PT, PT, UP1, 0x80, 0x8 ;  /* 0x000000000008781c */ /* 0x000fda0003f0f018 */
[----:B------:R-:W-:Y:S05]  /*61d0*/  @!P0 EXIT ;  /* 0x000000000000894d */ /* 0x000fea0003800000 */
[----:B------:R-:W-:Y:S01]  /*61e0*/  BAR.SYNC.DEFER_BLOCKING 0x6, 0xa0 ;  /* 0x0182800000007b1d */ /* 0x000fe20000010000 */
[C---:B------:R-:W-:Y:S02]  /*61f0*/  IMAD.SHL.U32 R5, R238.reuse, 0x20, RZ ;  /* 0x00000020ee057824 */ /* 0x040fe400078e00ff */
[----:B------:R-:W-:Y:S02]  /*6200*/  HFMA2 R248, -RZ, RZ, 0, 0 ;  /* 0x00000000fff87431 */ /* 0x000fe400000001ff */
[C---:B------:R-:W-:Y:S01]  /*6210*/  IMAD.SHL.U32 R240, R238.reuse, 0x4, RZ ;  /* 0x00000004eef07824 */ /* 0x040fe200078e00ff */
[----:B------:R-:W-:Y:S01]  /*6220*/  CS2R R244, SRZ ;  /* 0x0000000000f47805 */ /* 0x000fe2000001ff00 */
[----:B------:R-:W-:Y:S01]  /*6230*/  IMAD.U32 R2, R238, 0x10000, RZ ;  /* 0x00010000ee027824 */ /* 0x000fe200078e00ff */
[----:B------:R-:W-:Y:S01]  /*6240*/  UMOV UR43, 0x400 ;  /* 0x00000400002b7882 */ /* 0x000fe20000000000 */
[----:B------:R-:W1:Y:S01]  /*6250*/  LDC R237, c[0x0][0x370] ;  /* 0x0000dc00ffed7b82 */ /* 0x000e620000000800 */
[----:B------:R-:W-:Y:S01]  /*6260*/  ULEA UR43, UR37, UR43, 0x18 ;  /* 0x0000002b252b7291 */ /* 0x000fe2000f8ec0ff */
[----:B------:R-:W-:Y:S01]  /*6270*/  LOP3.LUT P0, R7, R5, 0x80, RZ, 0xc0, !PT ;  /* 0x0000008005077812 */ /* 0x000fe2000780c0ff */
[----:B------:R-:W-:Y:S01]  /*6280*/  IMAD.MOV.U32 R109, RZ, RZ, RZ ;  /* 0x000000ffff6d7224 */ /* 0x000fe200078e00ff */
[----:B------:R-:W-:Y:S01]  /*6290*/  LOP3.LUT R2, R2, 0x600000, RZ, 0xc0, !PT ;  /* 0x0060000002027812 */ /* 0x000fe200078ec0ff */
[----:B------:R-:W-:Y:S01]  /*62a0*/  UIADD3 UR4, UPT, UPT, UR43, 0x3400, URZ ;  /* 0x000034002b047890 */ /* 0x000fe2000fffe0ff */
[----:B------:R-:W-:Y:S01]  /*62b0*/  LOP3.LUT R240, R7, 0x10, R240, 0xf8, !PT ;  /* 0x0000001007f07812 */ /* 0x000fe200078ef8f0 */
[----:B------:R-:W-:Y:S01]  /*62c0*/  IMAD.MOV.U32 R243, RZ, RZ, RZ ;  /* 0x000000fffff37224 */ /* 0x000fe200078e00ff */
[----:B------:R-:W2:Y:S01]  /*62d0*/  LDC R104, c[0x0][0xb0c] ;  /* 0x0002c300ff687b82 */ /* 0x000ea20000000800 */
[----:B------:R-:W3:Y:S01]  /*62e0*/  LDCU.64 UR46, c[0x0][0x348] ;  /* 0x00006900ff2e77ac */ /* 0x000ee20008000a00 */
[----:B------:R-:W-:-:S02]  /*62f0*/  LOP3.LUT R240, R240, 0xf60, R5, 0xf8, !PT ;  /* 0x00000f60f0f07812 */ /* 0x000fc400078ef805 */
[----:B------:R-:W-:Y:S01]  /*6300*/  MOV R246, UR4 ;  /* 0x0000000400f67c02 */ /* 0x000fe20008000f00 */
[----:B------:R-:W4:Y:S01]  /*6310*/  LDCU.64 UR38, c[0x0][0x888] ;  /* 0x00011100ff2677ac */ /* 0x000f220008000a00 */
[----:B------:R-:W-:Y:S02]  /*6320*/  IADD3 R0, PT, PT, R240, UR43, RZ ;  /* 0x0000002bf0007c10 */ /* 0x000fe4000fffe0ff */
[----:B------:R-:W1:Y:S01]  /*6330*/  LDC R235, c[0x0][0xb20] ;  /* 0x0002c800ffeb7b82 */ /* 0x000e620000000800 */
[----:B------:R-:W3:Y:S01]  /*6340*/  LDS R3, [UR43+0x310] ;  /* 0x0003102bff037984 */ /* 0x000ee20008000800 */
[----:B------:R-:W-:Y:S01]  /*6350*/  UIADD3 UR42, UPT, UPT, UR43, 0x400, URZ ;  /* 0x000004002b2a7890 */ /* 0x000fe2000fffe0ff */
[C---:B------:R-:W-:Y:S01]  /*6360*/  VIADD R239, R0.reuse, 0x10 ;  /* 0x0000001000ef7836 */ /* 0x040fe20000000000 */
[----:B------:R-:W-:-:S04]  /*6370*/  @P0 IADD3 R239, PT, PT, R0, -0x10, RZ ;  /* 0xfffffff000ef0810 */ /* 0x000fc80007ffe0ff */
[----:B------:R-:W1:Y:S08]  /*6380*/  LDC R103, c[0x0][0xb30] ;  /* 0x0002cc00ff677b82 */ /* 0x000e700000000800 */
[----:B------:R-:W1:Y:S08]  /*6390*/  LDC.64 R216, c[0x0][0xb10] ;  /* 0x0002c400ffd87b82 */ /* 0x000e700000000a00 */
[----:B------:R-:W1:Y:S08]  /*63a0*/  LDC.64 R100, c[0x0][0xb18] ;  /* 0x0002c600ff647b82 */ /* 0x000e700000000a00 */
[----:B------:R-:W1:Y:S08]  /*63b0*/  LDC.64 R212, c[0x0][0x888] ;  /* 0x00022200ffd47b82 */ /* 0x000e700000000a00 */
[----:B------:R-:W1:Y:S01]  /*63c0*/  LDC.64 R98, c[0x0][0xb28] ;  /* 0x0002ca00ff627b82 */ /* 0x000e620000000a00 */
[----:B---3--:R-:W-:-:S07]  /*63d0*/  IMAD.IADD R2, R3, 0x1, R2 ;  /* 0x0000000103027824 */ /* 0x008fce00078e0202 */
[----:B------:R-:W3:Y:S08]  /*63e0*/  LDC.64 R214, c[0x0][0x890] ;  /* 0x00022400ffd67b82 */ /* 0x000ef00000000a00 */
[----:B------:R-:W1:Y:S08]  /*63f0*/  LDC.64 R210, c[0x0][0x8b0] ;  /* 0x00022c00ffd27b82 */ /* 0x000e700000000a00 */
[----:B------:R-:W1:Y:S08]  /*6400*/  LDC.64 R208, c[0x0][0x8a8] ;  /* 0x00022a00ffd07b82 */ /* 0x000e700000000a00 */
[----:B--2-4-:R-:W1:Y:S02]  /*6410*/  LDC R236, c[0x0][0x374] ;  /* 0x0000dd00ffec7b82 */ /* 0x014e640000000800 */
.L_x_147:
[----:B------:R-:W-:Y:S02]  /*6420*/  LEA R0, R248, UR43, 0x3 ;  /* 0x0000002bf8007c11 */ /* 0x000fe4000f8e18ff */
[----:B------:R-:W-:Y:S02]  /*6430*/  SHF.L.U32 R3, R244, 0x1f, RZ ;  /* 0x0000001ff4037819 */ /* 0x000fe400000006ff */
[----:B------:R-:W-:Y:S02]  /*6440*/  LEA R16, R248, UR43, 0x4 ;  /* 0x0000002bf8107c11 */ /* 0x000fe4000f8e20ff */
[----:B--2---:R-:W2:Y:S02]  /*6450*/  SYNCS.PHASECHK.TRANS64.TRYWAIT P0, [R0+URZ+0x260], R3 ;  /* 0x00026003000075a7 */ /* 0x004ea400080011ff */
[----:B--23--:R-:W-:Y:S05]  /*6460*/  @!P0 BRA `(.L_x_128) ;  /* 0x0000004400188947 */ /* 0x00cfea0003800000 */
.L_x_246:
[----:B------:R-:W4:Y:S01]  /*6470*/  LDC.64 R14, c[0x0][0xb10] ;  /* 0x0002c400ff0e7b82 */ /* 0x000f220000000a00 */
[----:B------:R-:W3:Y:S01]  /*6480*/  LDS.128 R16, [R16+0x2f0] ;  /* 0x0002f00010107984 */ /* 0x000ee20000000c00 */
[----:B-1----:R-:W-:Y:S01]  /*6490*/  ISETP.NE.AND P1, PT, R103, 0x1, PT ;  /* 0x000000016700780c */ /* 0x002fe20003f25270 */
[----:B--2---:R-:W-:Y:S01]  /*64a0*/  VIADD R0, R0, 0x270 ;  /* 0x0000027000007836 */ /* 0x004fe20000000000 */
[----:B------:R-:W-:Y:S04]  /*64b0*/  ISETP.GE.AND P0, PT, R102, 0x1, PT ;  /* 0x000000016600780c */ /* 0x000fe80003f06270 */
[----:B------:R-:W1:Y:S01]  /*64c0*/  LDC.64 R12, c[0x0][0xb18] ;  /* 0x0002c600ff0c7b82 */ /* 0x000e620000000a00 */
[----:B------:R-:W-:Y:S01]  /*64d0*/  PRMT R0, RZ, 0x654, R0 ;  /* 0x00000654ff007816 */ /* 0x000fe20000000000 */
[----:B------:R-:W-:Y:S01]  /*64e0*/  @!PT LDS RZ, [RZ] ;  /* 0x00000000fffff984 */ /* 0x000fe20000000800 */
[----:B------:R-:W-:Y:S01]  /*64f0*/  @!PT LDS RZ, [RZ] ;  /* 0x00000000fffff984 */ /* 0x000fe20000000800 */
[----:B------:R-:W-:Y:S01]  /*6500*/  @!PT LDS RZ, [RZ] ;  /* 0x00000000fffff984 */ /* 0x000fe20000000800 */
[----:B------:R-:W-:Y:S01]  /*6510*/  @!PT LDS RZ, [RZ] ;  /* 0x00000000fffff984 */ /* 0x000fe20000000800 */
[----:B------:R2:W-:Y:S06]  /*6520*/  MEMBAR.ALL.CTA ;  /* 0x0000000000007992 */ /* 0x0005ec0000008000 */
[----:B--2---:R-:W2:Y:S01]  /*6530*/  FENCE.VIEW.ASYNC.S ;  /* 0x00000000000073c6 */ /* 0x004ea20000000000 */
[----:B------:R-:W1:Y:S08]  /*6540*/  @!P1 LDC R11, c[0x0][0xb20] ;  /* 0x0002c800ff0b9b82 */ /* 0x000e700000000800 */
[----:B------:R-:W1:Y:S01]  /*6550*/  @!P1 LDC R10, c[0x0][0xb0c] ;  /* 0x0002c300ff0a9b82 */ /* 0x000e620000000800 */
[----:B--2---:R2:W-:Y:S01]  /*6560*/  SYNCS.ARRIVE.TRANS64.RED.A1T0 RZ, [R0+URZ], RZ ;  /* 0x000000ff00ff79a7 */ /* 0x0045e200081004ff */
[----:B---3--:R-:W-:Y:S04]  /*6570*/  LOP3.LUT P4, RZ, R18, 0x1, RZ, 0xc0, !PT ;  /* 0x0000000112ff7812 */ /* 0x008fe8000788c0ff */
[----:B------:R-:W-:Y:S09]  /*6580*/  P2R R247, PR, RZ, 0x10 ;  /* 0x00000010fff77803 */ /* 0x000ff20000000000 */
[----:B------:R-:W-:Y:S02]  /*6590*/  @P4 MOV R107, R16 ;  /* 0x00000010006b4202 */ /* 0x000fe40000000f00 */
[----:B------:R-:W-:Y:S01]  /*65a0*/  @P4 LOP3.LUT R105, R17, 0xffff, RZ, 0xc0, !PT ;  /* 0x0000ffff11694812 */ /* 0x000fe200078ec0ff */
[----:B--2-4-:R-:W-:Y:S06]  /*65b0*/  @!P0 BRA `(.L_x_129) ;  /* 0x0000000000a48947 */ /* 0x014fec0003800000 */
[----:B------:R-:W-:Y:S01]  /*65c0*/  IMAD.HI.U32 R22, R236, R101, RZ ;  /* 0x00000065ec167227 */ /* 0x000fe200078e00ff */
[----:B------:R-:W-:Y:S02]  /*65d0*/  ISETP.NE.AND P0, PT, R100, 0x1, PT ;  /* 0x000000016400780c */ /* 0x000fe40003f05270 */
[----:B------:R-:W-:Y:S01]  /*65e0*/  ISETP.NE.AND P2, PT, R102, 0x1, PT ;  /* 0x000000016600780c */ /* 0x000fe20003f45270 */
[-C--:B------:R-:W-:Y:S01]  /*65f0*/  IMAD.HI.U32 R20, R237, R216.reuse, RZ ;  /* 0x000000d8ed147227 */ /* 0x080fe200078e00ff */
[----:B------:R-:W-:Y:S02]  /*6600*/  SHF.R.U32.HI R21, RZ, R235, R22 ;  /* 0x000000ebff157219 */ /* 0x000fe40000011616 */
[----:B------:R-:W-:Y:S01]  /*6610*/  ISETP.NE.AND P3, PT, R104, 0x1, PT ;  /* 0x000000016800780c */ /* 0x000fe20003f65270 */
[----:B------:R-:W-:Y:S01]  /*6620*/  IMAD.HI.U32 R26, R105, R101, RZ ;  /* 0x00000065691a7227 */ /* 0x000fe200078e00ff */
[----:B------:R-:W-:Y:S02]  /*6630*/  SHF.R.U32.HI R20, RZ, R217, R20 ;  /* 0x000000d9ff147219 */ /* 0x000fe40000011614 */
[----:B------:R-:W-:Y:S01]  /*6640*/  SEL R3, R236, R21, !P0 ;  /* 0x00000015ec037207 */ /* 0x000fe20004000000 */
[----:B------:R-:W-:Y:S01]  /*6650*/  IMAD.HI.U32 R24, R107, R216, RZ ;  /* 0x000000d86b187227 */ /* 0x000fe200078e00ff */
[----:B------:R-:W-:Y:S03]  /*6660*/  SEL R7, R237, R20, !P3 ;  /* 0x00000014ed077207 */ /* 0x000fe60005800000 */
[-C--:B------:R-:W-:Y:S01]  /*6670*/  IMAD.HI.U32 R20, R3, R98.reuse, RZ ;  /* 0x0000006203147227 */ /* 0x080fe200078e00ff */
[----:B------:R-:W-:Y:S03]  /*6680*/  SHF.R.U32.HI R24, RZ, R217, R24 ;  /* 0x000000d9ff187219 */ /* 0x000fe60000011618 */
[----:B------:R-:W-:Y:S01]  /*6690*/  IMAD.HI.U32 R22, R7, R98, RZ ;  /* 0x0000006207167227 */ /* 0x000fe200078e00ff */
[----:B------:R-:W-:Y:S02]  /*66a0*/  @P2 SHF.R.U32.HI R3, RZ, R99, R20 ;  /* 0x00000063ff032219 */ /* 0x000fe40000011614 */
[----:B------:R-:W-:Y:S02]  /*66b0*/  SHF.R.U32.HI R20, RZ, R235, R26 ;  /* 0x000000ebff147219 */ /* 0x000fe4000001161a */
[----:B------:R-:W-:Y:S01]  /*66c0*/  @P2 SHF.R.U32.HI R7, RZ, R99, R22 ;  /* 0x00000063ff072219 */ /* 0x000fe20000011616 */
[C---:B------:R-:W-:Y:S01]  /*66d0*/  IMAD R4, R102.reuse, R3, RZ ;  /* 0x0000000366047224 */ /* 0x040fe200078e02ff */
[----:B------:R-:W-:Y:S02]  /*66e0*/  SEL R5, R105, R20, !P0 ;  /* 0x0000001469057207 */ /* 0x000fe40004000000 */
[----:B------:R-:W-:Y:S01]  /*66f0*/  SEL R3, R107, R24, !P3 ;  /* 0x000000186b037207 */ /* 0x000fe20005800000 */
[----:B------:R-:W-:Y:S01]  /*6700*/  IMAD R6, R102, R7, RZ ;  /* 0x0000000766067224 */ /* 0x000fe200078e02ff */
[C---:B------:R-:W-:Y:S01]  /*6710*/  ISETP.GE.AND P0, PT, R5.reuse, R4, PT ;  /* 0x000000040500720c */ /* 0x040fe20003f06270 */
[----:B------:R-:W-:Y:S03]  /*6720*/  IMAD.HI.U32 R8, R5, R98, RZ ;  /* 0x0000006205087227 */ /* 0x000fe600078e00ff */
[----:B------:R-:W-:Y:S01]  /*6730*/  ISETP.GE.OR P0, PT, R3, R6, P0 ;  /* 0x000000060300720c */ /* 0x000fe20000706670 */
[----:B------:R-:W-:Y:S01]  /*6740*/  IMAD.MOV R6, RZ, RZ, -R3 ;  /* 0x000000ffff067224 */ /* 0x000fe200078e0a03 */
[-C--:B------:R-:W-:Y:S03]  /*6750*/  SHF.R.U32.HI R8, RZ, R99.reuse, R8 ;  /* 0x00000063ff087219 */ /* 0x080fe60000011608 */
[----:B------:R-:W-:Y:S01]  /*6760*/  IMAD R107, R104, R6, R107 ;  /* 0x00000006686b7224 */ /* 0x000fe200078e026b */
[----:B------:R-:W-:Y:S05]  /*6770*/  SEL R9, R5, R8, !P2 ;  /* 0x0000000805097207 */ /* 0x000fea0005000000 */
[----:B------:R-:W-:Y:S02]  /*6780*/  IMAD.MOV R8, RZ, RZ, -R9 ;  /* 0x000000ffff087224 */ /* 0x000fe400078e0a09 */
[C---:B------:R-:W-:Y:S04]  /*6790*/  @!P0 IMAD.HI.U32 R4, R3.reuse, R98, RZ ;  /* 0x0000006203048227 */ /* 0x040fe800078e00ff */
[----:B------:R-:W-:Y:S01]  /*67a0*/  IMAD R8, R102, R8, R5 ;  /* 0x0000000866087224 */ /* 0x000fe200078e0205 */
[----:B------:R-:W-:Y:S04]  /*67b0*/  @!P0 SHF.R.U32.HI R4, RZ, R99, R4 ;  /* 0x00000063ff048219 */ /* 0x000fe80000011604 */
[----:B------:R-:W-:Y:S02]  /*67c0*/  @!P0 SEL R0, R3, R4, !P2 ;  /* 0x0000000403008207 */ /* 0x000fe40005000000 */
[----:B------:R-:W-:Y:S02]  /*67d0*/  IADD3 R4, PT, PT, -R5, RZ, RZ ;  /* 0x000000ff05047210 */ /* 0x000fe40007ffe1ff */
[----:B------:R-:W-:Y:S01]  /*67e0*/  @!P0 IADD3 R9, PT, PT, R9, -R0, RZ ;  /* 0x8000000009098210 */ /* 0x000fe20007ffe0ff */
[----:B------:R-:W-:Y:S02]  /*67f0*/  @!P0 IMAD R0, R7, R8, R0 ;  /* 0x0000000807008224 */ /* 0x000fe400078e0200 */
[----:B------:R-:W-:Y:S02]  /*6800*/  IMAD R105, R100, R4, R105 ;  /* 0x0000000464697224 */ /* 0x000fe400078e0269 */
[----:B------:R-:W-:Y:S02]  /*6810*/  @!P0 IMAD R5, R9, R102, R3 ;  /* 0x0000006609058224 */ /* 0x000fe400078e0203 */
[----:B------:R-:W-:Y:S04]  /*6820*/  @!P0 IMAD.MOV.U32 R3, RZ, RZ, R0 ;  /* 0x000000ffff038224 */ /* 0x000fe800078e0000 */
[----:B------:R-:W-:Y:S02]  /*6830*/  IMAD R107, R3, R104, R107 ;  /* 0x00000068036b7224 */ /* 0x000fe400078e026b */
[----:B------:R-:W-:Y:S07]  /*6840*/  IMAD R105, R5, R100, R105 ;  /* 0x0000006405697224 */ /* 0x000fee00078e0269 */
.L_x_129:
[----:B-1----:R-:W-:Y:S01]  /*6850*/  @!P1 IMAD.HI.U32 R4, R105, R13, RZ ;  /* 0x0000000d69049227 */ /* 0x002fe200078e00ff */
[----:B------:R-:W-:Y:S01]  /*6860*/  @!P1 ISETP.NE.AND P0, PT, R12, 0x1, PT ;  /* 0x000000010c00980c */ /* 0x000fe20003f05270 */
[----:B------:R-:W-:Y:S01]  /*6870*/  ULOP3.LUT UP0, URZ, UR42, 0x90, URZ, 0xc0, !UPT ;  /* 0x000000902aff7892 */ /* 0x000fe2000f80c0ff */
[----:B------:R-:W-:Y:S01]  /*6880*/  @!P1 ISETP.NE.AND P2, PT, R10, 0x1, PT ;  /* 0x000000010a00980c */ /* 0x000fe20003f45270 */
[----:B------:R-:W-:Y:S01]  /*6890*/  @!P1 IMAD.HI.U32 R0, R107, R14, RZ ;  /* 0x0000000e6b009227 */ /* 0x000fe200078e00ff */
[----:B------:R-:W-:Y:S02]  /*68a0*/  @!P1 SHF.R.U32.HI R4, RZ, R11, R4 ;  /* 0x0000000bff049219 */ /* 0x000fe40000011604 */
[----:B------:R-:W-:Y:S01]  /*68b0*/  @P4 SHF.R.U32.HI R242, RZ, 0x10, R17 ;  /* 0x00000010fff24819 */ /* 0x000fe20000011611 */
[----:B------:R-:W-:Y:S01]  /*68c0*/  VIADD R248, R248, 0x1 ;  /* 0x00000001f8f87836 */ /* 0x000fe20000000000 */
[----:B------:R-:W-:Y:S02]  /*68d0*/  @!P1 SHF.R.U32.HI R0, RZ, R15, R0 ;  /* 0x0000000fff009219 */ /* 0x000fe40000011600 */
[----:B------:R-:W-:Y:S02]  /*68e0*/  @!P1 SEL R3, R105, R4, !P0 ;  /* 0x0000000469039207 */ /* 0x000fe40004000000 */
[----:B------:R-:W-:Y:S05]  /*68f0*/  @!P1 SEL R4, R107, R0, !P2 ;  /* 0x000000006b049207 */ /* 0x000fea0005000000 */
[----:B------:R-:W-:Y:S02]  /*6900*/  @!P1 IMAD.IADD R0, R3, 0x1, -R4 ;  /* 0x0000000103009824 */ /* 0x000fe400078e0a04 */
[----:B------:R-:W-:Y:S02]  /*6910*/  @!P1 IMAD.IADD R3, R4, 0x1, -R3 ;  /* 0x0000000104039824 */ /* 0x000fe400078e0a03 */
[----:B------:R-:W-:Y:S02]  /*6920*/  @!P1 IMAD R107, R0, R10, R107 ;  /* 0x0000000a006b9224 */ /* 0x000fe400078e026b */
[----:B------:R-:W-:Y:S01]  /*6930*/  @!P1 IMAD R105, R3, R12, R105 ;  /* 0x0000000c03699224 */ /* 0x000fe200078e0269 */
[----:B------:R-:W-:Y:S06]  /*6940*/  BRA.U !UP0, `(.L_x_130) ;  /* 0x0000000108407547 */ /* 0x000fec000b800000 */
[----:B------:R-:W1:Y:S01]  /*6950*/  LDCU.64 UR8, c[0x4][0x80] ;  /* 0x01001000ff0877ac */ /* 0x000e620008000a00 */
[----:B------:R-:W-:Y:S01]  /*6960*/  MOV R15, 0x0 ;  /* 0x00000000000f7802 */ /* 0x000fe20000000f00 */
[----:B------:R-:W-:Y:S02]  /*6970*/  HFMA2 R12, -RZ, RZ, 0, 5.9604644775390625e-08 ;  /* 0x00000001ff0c7431 */ /* 0x000fe400000001ff */
[----:B------:R-:W-:Y:S02]  /*6980*/  IMAD.MOV.U32 R8, RZ, RZ, 0x70 ;  /* 0x00000070ff087424 */ /* 0x000fe400078e00ff */
[----:B------:R-:W-:Y:S01]  /*6990*/  IMAD.MOV.U32 R13, RZ, RZ, RZ ;  /* 0x000000ffff0d7224 */ /* 0x000fe200078e00ff */
[----:B------:R-:W2:Y:S01]  /*69a0*/  LDCU.64 UR6, c[0x4][0x88] ;  /* 0x01001100ff0677ac */ /* 0x000ea20008000a00 */
[----:B------:R-:W3:Y:S01]  /*69b0*/  LDC.64 R14, c[0x4][R15] ;  /* 0x010000000f0e7b82 */ /* 0x000ee20000000a00 */
[----:B------:R-:W4:Y:S01]  /*69c0*/  LDCU.64 UR4, c[0x4][0x8] ;  /* 0x01000100ff0477ac */ /* 0x000f220008000a00 */
[----:B-1----:R-:W-:Y:S01]  /*69d0*/  MOV R5, UR9 ;  /* 0x0000000900057c02 */ /* 0x002fe20008000f00 */
[----:B------:R-:W-:Y:S01]  /*69e0*/  IMAD.U32 R4, RZ, RZ, UR8 ;  /* 0x00000008ff047e24 */ /* 0x000fe2000f8e00ff */
[----:B--2---:R-:W-:Y:S01]  /*69f0*/  MOV R7, UR7 ;  /* 0x0000000700077c02 */ /* 0x004fe20008000f00 */
[----:B------:R-:W-:Y:S01]  /*6a00*/  IMAD.U32 R6, RZ, RZ, UR6 ;  /* 0x00000006ff067e24 */ /* 0x000fe2000f8e00ff */
[----:B----4-:R-:W-:Y:S01]  /*6a10*/  MOV R11, UR5 ;  /* 0x00000005000b7c02 */ /* 0x010fe20008000f00 */
[----:B------:R-:W-:Y:S02]  /*6a20*/  IMAD.U32 R10, RZ, RZ, UR4 ;  /* 0x00000004ff0a7e24 */ /* 0x000fe4000f8e00ff */
[----:B------:R-:W-:Y:S07]  /*6a30*/  LEPC R20, `(.L_x_130) ;  /* 0x000000001014794e */ /* 0x000fee0000000000 */
[----:B---3-5:R-:W-:Y:S05]  /*6a40*/  CALL.ABS.NOINC R14 ;  /* 0x000000000e007343 */ /* 0x028fea0003c00000 */
.L_x_130:
[----:B------:R-:W-:Y:S01]  /*6a50*/  LOP3.LUT P0, RZ, R246, 0x90, RZ, 0xc0, !PT ;  /* 0x00000090f6ff7812 */ /* 0x000fe2000780c0ff */
[----:B------:R-:W-:Y:S11]  /*6a60*/  BSSY.RECONVERGENT B6, `(.L_x_131) ;  /* 0x0000013000067945 */ /* 0x000ff60003800200 */
[----:B------:R-:W-:Y:S01]  /*6a70*/  @!UPT UIADD3 URZ, UPT, UPT, URZ, URZ, URZ ;  /* 0x000000fffffff290 */ /* 0x000fe2000fffe0ff */
[----:B------:R-:W-:Y:S05]  /*6a80*/  @!P0 BRA `(.L_x_132) ;  /* 0x0000000000408947 */ /* 0x000fea0003800000 */
        /* <DEDUP_REMOVED lines=16> */
.L_x_132:
[----:B------:R-:W-:Y:S05]  /*6b90*/  BSYNC.RECONVERGENT B6 ;  /* 0x0000000000067941 */ /* 0x000fea0003800200 */
.L_x_131:
[----:B------:R-:W-:Y:S01]  /*6ba0*/  ISETP.NE.U32.AND P3, PT, R214, RZ, PT ;  /* 0x000000ffd600720c */ /* 0x000fe20003f65070 */
[----:B------:R-:W-:Y:S01]  /*6bb0*/  UISETP.NE.AND UP1, UPT, UR44, URZ, UPT ;  /* 0x000000ff2c00728c */ /* 0x000fe2000bf25270 */
[----:B------:R-:W-:Y:S02]  /*6bc0*/  ISETP.NE.U32.AND P4, PT, R210, RZ, PT ;  /* 0x000000ffd200720c */ /* 0x000fe40003f85070 */
[----:B------:R-:W-:Y:S02]  /*6bd0*/  ISETP.NE.AND.EX P3, PT, R215, RZ, PT, P3 ;  /* 0x000000ffd700720c */ /* 0x000fe40003f65330 */
[----:B------:R-:W-:Y:S02]  /*6be0*/  PLOP3.LUT P1, PT, PT, PT, PT, 0x8, 0x80 ;  /* 0x000000000080781c */ /* 0x000fe40003f2e170 */
[----:B------:R-:W-:Y:S02]  /*6bf0*/  PLOP3.LUT P0, PT, PT, PT, UP1, 0x80, 0x8 ;  /* 0x000000000008781c */ /* 0x000fe40003f0f018 */
[----:B------:R-:W-:Y:S02]  /*6c00*/  ISETP.NE.AND.EX P4, PT, R211, RZ, PT, P4 ;  /* 0x000000ffd300720c */ /* 0x000fe40003f85340 */
[----:B------:R-:W1:Y:S09]  /*6c10*/  @UP1 LDCU.64 UR4, c[0x0][0x888] ;  /* 0x00011100ff0417ac */ /* 0x000e720008000a00 */
[----:B------:R-:W-:Y:S01]  /*6c20*/  @P0 PLOP3.LUT P1, PT, P3, PT, PT, 0x80, 0x8 ;  /* 0x000000000008081c */ /* 0x000fe20001f2f070 */
[----:B-1----:R-:W-:Y:S04]  /*6c30*/  @UP1 UISETP.NE.U32.AND UP0, UPT, UR4, URZ, UPT ;  /* 0x000000ff0400128c */ /* 0x002fe8000bf05070 */
[----:B------:R-:W-:Y:S04]  /*6c40*/  @UP1 UISETP.NE.AND.EX UP0, UPT, UR5, URZ, UPT, UP0 ;  /* 0x000000ff0500128c */ /* 0x000fe8000bf05300 */
[----:B------:R-:W-:Y:S01]  /*6c50*/  @UP1 USEL UR4, URZ, 0xffffffff, UP0 ;  /* 0xffffffffff041887 */ /* 0x000fe20008000000 */
[----:B------:R-:W-:Y:S11]  /*6c60*/  @!P3 BRA `(.L_x_133) ;  /* 0x00000000002cb947 */ /* 0x000ff60003800000 */
[----:B------:R-:W-:Y:S01]  /*6c70*/  ISETP.NE.U32.AND P2, PT, R212, RZ, PT ;  /* 0x000000ffd400720c */ /* 0x000fe20003f45070 */
[----:B------:R-:W-:Y:S03]  /*6c80*/  IMAD.MOV.U32 R234, RZ, RZ, 0x1 ;  /* 0x00000001ffea7424 */ /* 0x000fe600078e00ff */
[----:B------:R-:W-:Y:S11]  /*6c90*/  ISETP.NE.AND.EX P2, PT, R213, RZ, PT, P2 ;  /* 0x000000ffd500720c */ /* 0x000ff60003f45320 */
[----:B------:R-:W-:Y:S02]  /*6ca0*/  @!UPT UIADD3 URZ, UPT, UPT, URZ, URZ, URZ ;  /* 0x000000fffffff290 */ /* 0x000fe4000fffe0ff */
[----:B------:R-:W1:Y:S01]  /*6cb0*/  @P2 LDC.64 R4, c[0x0][0x888] ;  /* 0x00022200ff042b82 */ /* 0x000e620000000a00 */
[----:B------:R-:W-:Y:S04]  /*6cc0*/  @P2 IMAD R0, R214, UR36, RZ ;  /* 0x00000024d6002c24 */ /* 0x000fe8000f8e02ff */
[----:B-1----:R-:W-:Y:S04]  /*6cd0*/  @P2 IMAD.WIDE R4, R0, 0x4, R4 ;  /* 0x0000000400042825 */ /* 0x002fe800078e0204 */
[----:B------:R-:W-:Y:S01]  /*6ce0*/  HFMA2 R0, -RZ, RZ, 0, 5.9604644775390625e-08 ;  /* 0x00000001ff007431 */ /* 0x000fe200000001ff */
[----:B-----5:R1:W5:Y:S04]  /*6cf0*/  @P2 LDG.E R110, desc[UR40][R4.64] ;  /* 0x00000028046e2981 */ /* 0x020368000c1e1900 */
[----:B------:R-:W-:Y:S01]  /*6d00*/  @!P2 PRMT R234, R0, 0x7610, R234 ;  /* 0x0000761000eaa816 */ /* 0x000fe200000000ea */
[----:B-1----:R-:W2:Y:S06]  /*6d10*/  @!P2 LDC R110, c[0x0][0x880] ;  /* 0x00022000ff6eab82 */ /* 0x002eac0000000800 */
.L_x_133:
[----:B------:R-:W-:Y:S05]  /*6d20*/  @!P4 BRA `(.L_x_134) ;  /* 0x000000000020c947 */ /* 0x000fea0003800000 */
[----:B------:R-:W-:Y:S04]  /*6d30*/  ISETP.NE.U32.AND P2, PT, R208, RZ, PT ;  /* 0x000000ffd000720c */ /* 0x000fe80003f45070 */
[----:B------:R-:W-:Y:S11]  /*6d40*/  ISETP.NE.AND.EX P2, PT, R209, RZ, PT, P2 ;  /* 0x000000ffd100720c */ /* 0x000ff60003f45320 */
[----:B------:R-:W-:Y:S02]  /*6d50*/  @!UPT UIADD3 URZ, UPT, UPT, URZ, URZ, URZ ;  /* 0x000000fffffff290 */ /* 0x000fe4000fffe0ff */
[----:B------:R-:W1:Y:S01]  /*6d60*/  @P2 LDC.64 R4, c[0x0][0x8a8] ;  /* 0x00022a00ff042b82 */ /* 0x000e620000000a00 */
[----:B------:R-:W-:Y:S04]  /*6d70*/  @P2 IMAD R0, R210, UR36, RZ ;  /* 0x00000024d2002c24 */ /* 0x000fe8000f8e02ff */
[----:B-1----:R-:W-:Y:S05]  /*6d80*/  @P2 IMAD.WIDE R4, R0, 0x4, R4 ;  /* 0x0000000400042825 */ /* 0x002fea00078e0204 */
[----:B-----5:R1:W5:Y:S02]  /*6d90*/  @P2 LDG.E R106, desc[UR40][R4.64] ;  /* 0x00000028046a2981 */ /* 0x020364000c1e1900 */
[----:B-1----:R-:W3:Y:S02]  /*6da0*/  @!P2 LDC R106, c[0x0][0x8a0] ;  /* 0x00022800ff6aab82 */ /* 0x002ee40000000800 */
.L_x_134:
[----:B--2--5:R-:W-:Y:S01]  /*6db0*/  @P0 ISETP.NE.AND P4, PT, R110, RZ, PT ;  /* 0x000000ff6e00020c */ /* 0x024fe20003f85270 */
[----:B------:R-:W-:Y:S01]  /*6dc0*/  IMAD.U32 R0, RZ, RZ, UR4 ;  /* 0x00000004ff007e24 */ /* 0x000fe2000f8e00ff */
[----:B------:R-:W-:Y:S01]  /*6dd0*/  @P0 LOP3.LUT P2, RZ, R234, 0xff, RZ, 0xc0, !PT ;  /* 0x000000ffeaff0812 */ /* 0x000fe2000784c0ff */
[----:B------:R-:W-:Y:S01]  /*6de0*/  BSSY B1, `(.L_x_135) ;  /* 0x0000046000017945 */ /* 0x000fe20003800000 */
[----:B------:R-:W-:Y:S02]  /*6df0*/  @P0 SEL R5, RZ, 0xffffffff, P4 ;  /* 0xffffffffff050807 */ /* 0x000fe40002000000 */
[----:B------:R-:W-:Y:S02]  /*6e00*/  CS2R R138, SRZ ;  /* 0x00000000008a7805 */ /* 0x000fe4000001ff00 */
[----:B------:R-:W-:Y:S02]  /*6e10*/  LEA R220, R109, UR43, 0x3 ;  /* 0x0000002b6ddc7c11 */ /* 0x000fe4000f8e18ff */
[----:B------:R-:W-:Y:S02]  /*6e20*/  CS2R R136, SRZ ;  /* 0x0000000000887805 */ /* 0x000fe4000001ff00 */
[----:B------:R-:W-:Y:S02]  /*6e30*/  @P1 SEL R5, R0, R5, !P2 ;  /* 0x0000000500051207 */ /* 0x000fe40005000000 */
[----:B------:R-:W-:Y:S02]  /*6e40*/  CS2R R134, SRZ ;  /* 0x0000000000867805 */ /* 0x000fe4000001ff00 */
[----:B------:R-:W-:Y:S02]  /*6e50*/  SHF.L.U32 R3, R245, 0x1f, RZ ;  /* 0x0000001ff5037819 */ /* 0x000fe400000006ff */
[----:B------:R-:W-:Y:S02]  /*6e60*/  CS2R R132, SRZ ;  /* 0x0000000000847805 */ /* 0x000fe4000001ff00 */
[----:B------:R-:W-:Y:S02]  /*6e70*/  @P0 LOP3.LUT R5, R5, 0x1, RZ, 0xc0, !PT ;  /* 0x0000000105050812 */ /* 0x000fe400078ec0ff */
[----:B------:R-:W-:Y:S02]  /*6e80*/  CS2R R18, SRZ ;  /* 0x0000000000127805 */ /* 0x000fe4000001ff00 */
[----:B------:R-:W-:Y:S02]  /*6e90*/  PLOP3.LUT P5, PT, PT, PT, PT, 0x8, 0x80 ;  /* 0x000000000080781c */ /* 0x000fe40003fae170 */
[----:B------:R-:W-:Y:S02]  /*6ea0*/  CS2R R16, SRZ ;  /* 0x0000000000107805 */ /* 0x000fe4000001ff00 */
[----:B------:R-:W-:Y:S02]  /*6eb0*/  ISETP.NE.U32.OR P1, PT, R5, 0x1, !P0 ;  /* 0x000000010500780c */ /* 0x000fe40004725470 */
[----:B------:R-:W-:Y:S02]  /*6ec0*/  CS2R R126, SRZ ;  /* 0x00000000007e7805 */ /* 0x000fe4000001ff00 */
[----:B------:R-:W-:Y:S02]  /*6ed0*/  CS2R R124, SRZ ;  /* 0x00000000007c7805 */ /* 0x000fe4000001ff00 */
[----:B------:R-:W-:Y:S02]  /*6ee0*/  CS2R R122, SRZ ;  /* 0x00000000007a7805 */ /* 0x000fe4000001ff00 */
[----:B------:R-:W-:Y:S02]  /*6ef0*/  CS2R R120, SRZ ;  /* 0x0000000000787805 */ /* 0x000fe4000001ff00 */
[----:B------:R-:W-:Y:S02]  /*6f00*/  CS2R R118, SRZ ;  /* 0x0000000000767805 */ /* 0x000fe4000001ff00 */
[----:B------:R-:W-:Y:S02]  /*6f10*/  CS2R R116, SRZ ;  /* 0x0000000000747805 */ /* 0x000fe4000001ff00 */
[----:B------:R-:W-:Y:S04]  /*6f20*/  @P1 SHF.L.U32 R4, R243, 0x1f, RZ ;  /* 0x0000001ff3041819 */ /* 0x000fe800000006ff */
[----:B------:R-:W1:Y:S01]  /*6f30*/  @P1 SYNCS.PHASECHK.TRANS64.TRYWAIT P0, [UR43+0x240], R4 ;  /* 0x00024004ff0015a7 */ /* 0x000e62000800112b */
[----:B------:R2:W4:Y:S01]  /*6f40*/  SYNCS.PHASECHK.TRANS64.TRYWAIT P4, [R220+URZ+0x280], R3 ;  /* 0x00028003dc0075a7 */ /* 0x00052200080811ff */
[----:B-1----:R-:W-:Y:S01]  /*6f50*/  @P1 PLOP3.LUT P5, PT, P0, PT, PT, 0x8, 0x80 ;  /* 0x000000000080181c */ /* 0x002fe200007ae170 */
[----:B------:R-:W-:Y:S01]  /*6f60*/  @!UPT UIADD3 URZ, UPT, UPT, URZ, URZ, URZ ;  /* 0x000000fffffff290 */ /* 0x000fe2000fffe0ff */
[----:B--2-4-:R-:W-:Y:S11]  /*6f70*/  @!P1 BRA `(.L_x_136) ;  /* 0x0000000000b09947 */ /* 0x014ff60003800000 */
[----:B------:R-:W-:Y:S01]  /*6f80*/  ISETP.NE.U32.AND P0, PT, RZ, UR38, PT ;  /* 0x00000026ff007c0c */ /* 0x000fe2000bf05070 */
[----:B------:R-:W-:Y:S01]  /*6f90*/  BSSY B0, `(.L_x_137) ;  /* 0x000001a000007945 */ /* 0x000fe20003800000 */
[----:B------:R-:W-:Y:S02]  /*6fa0*/  ISETP.NE.AND P2, PT, R110, RZ, PT ;  /* 0x000000ff6e00720c */ /* 0x000fe40003f45270 */
[----:B------:R-:W-:Y:S02]  /*6fb0*/  CS2R R118, SRZ ;  /* 0x0000000000767805 */ /* 0x000fe4000001ff00 */
[----:B------:R-:W-:Y:S02]  /*6fc0*/  ISETP.NE.AND.EX P0, PT, RZ, UR39, PT, P0 ;  /* 0x00000027ff007c0c */ /* 0x000fe4000bf05300 */
[----:B------:R-:W-:Y:S02]  /*6fd0*/  CS2R R116, SRZ ;  /* 0x0000000000747805 */ /* 0x000fe4000001ff00 */
[----:B------:R-:W-:Y:S02]  /*6fe0*/  LOP3.LUT P1, RZ, R234, 0xff, RZ, 0xc0, !PT ;  /* 0x000000ffeaff7812 */ /* 0x000fe4000782c0ff */
[----:B------:R-:W-:Y:S02]  /*6ff0*/  CS2R R122, SRZ ;  /* 0x00000000007a7805 */ /* 0x000fe4000001ff00 */
[----:B------:R-:W-:Y:S02]  /*7000*/  SEL R0, RZ, 0xffffffff, P2 ;  /* 0xffffffffff007807 */ /* 0x000fe40001000000 */
[----:B------:R-:W-:Y:S02]  /*7010*/  CS2R R120, SRZ ;  /* 0x0000000000787805 */ /* 0x000fe4000001ff00 */
[----:B------:R-:W-:Y:S02]  /*7020*/  SEL R5, RZ, 0xffffffff, P0 ;  /* 0xffffffffff057807 */ /* 0x000fe40000000000 */
[----:B------:R-:W-:Y:S02]  /*7030*/  CS2R R126, SRZ ;  /* 0x00000000007e7805 */ /* 0x000fe4000001ff00 */
[----:B------:R-:W-:Y:S02]  /*7040*/  CS2R R124, SRZ ;  /* 0x00000000007c7805 */ /* 0x000fe4000001ff00 */
[----:B------:R-:W-:Y:S02]  /*7050*/  CS2R R18, SRZ ;  /* 0x0000000000127805 */ /* 0x000fe4000001ff00 */
[----:B------:R-:W-:Y:S02]  /*7060*/  @P3 SEL R0, R5, R0, !P1 ;  /* 0x0000000005003207 */ /* 0x000fe40004800000 */
[----:B------:R-:W-:Y:S02]  /*7070*/  CS2R R16, SRZ ;  /* 0x0000000000107805 */ /* 0x000fe4000001ff00 */
[----:B------:R-:W-:Y:S02]  /*7080*/  CS2R R134, SRZ ;  /* 0x0000000000867805 */ /* 0x000fe4000001ff00 */
[----:B------:R-:W-:Y:S02]  /*7090*/  CS2R R132, SRZ ;  /* 0x0000000000847805 */ /* 0x000fe4000001ff00 */
[----:B------:R-:W-:Y:S02]  /*70a0*/  LOP3.LUT R0, R0, 0x1, RZ, 0xc0, !PT ;  /* 0x0000000100007812 */ /* 0x000fe400078ec0ff */
[----:B------:R-:W-:Y:S02]  /*70b0*/  CS2R R138, SRZ ;  /* 0x00000000008a7805 */ /* 0x000fe4000001ff00 */
[----:B------:R-:W-:Y:S02]  /*70c0*/  CS2R R136, SRZ ;  /* 0x0000000000887805 */ /* 0x000fe4000001ff00 */
[----:B------:R-:W-:Y:S01]  /*70d0*/  ISETP.NE.U32.AND P0, PT, R0, 0x1, PT ;  /* 0x000000010000780c */ /* 0x000fe20003f05070 */
[----:B------:R-:W-:Y:S01]  /*70e0*/  @!UPT UIADD3 URZ, UPT, UPT, URZ, URZ, URZ ;  /* 0x000000fffffff290 */ /* 0x000fe2000fffe0ff */
[----:B------:R-:W-:Y:S11]  /*70f0*/  @!P5 BRA `(.L_x_138) ;  /* 0x00000000000cd947 */ /* 0x000ff60003800000 */
[----:B------:R-:W-:Y:S04]  /*7100*/  SHF.L.U32 R5, R243, 0x1f, RZ ;  /* 0x0000001ff3057819 */ /* 0x000fe800000006ff */
[----:B------:R-:W1:Y:S02]  /*7110*/  SYNCS.PHASECHK.TRANS64.TRYWAIT P1, [UR43+0x240], R5 ;  /* 0x00024005ff0075a7 */ /* 0x000e64000802112b */
[----:B-1----:R-:W-:Y:S05]  /*7120*/  @!P1 BRA `(.L_x_139) ;  /* 0x0000003400fc9947 */ /* 0x002fea0003800000 */
.L_x_138:
[----:B------:R-:W-:Y:S05]  /*7130*/  BSYNC B0 ;  /* 0x0000000000007941 */ /* 0x000fea0003800000 */
.L_x_137:
[----:B------:R2:W4:Y:S01]  /*7140*/  @P0 LDS.128 R116, [R240+UR43+0x400] ;  /* 0x0004002bf0740984 */ /* 0x0005220008000c00 */
[----:B------:R-:W-:Y:S01]  /*7150*/  UIADD3 UR4, UPT, UPT, UR43, 0x248, URZ ;  /* 0x000002482b047890 */ /* 0x000fe2000fffe0ff */
[----:B------:R-:W-:Y:S02]  /*7160*/  LOP3.LUT R243, R243, 0x1, RZ, 0x3c, !PT ;  /* 0x00000001f3f37812 */ /* 0x000fe400078e3cff */
[----:B------:R2:W1:Y:S01]  /*7170*/  @P0 LDS.128 R120, [R239+0x400] ;  /* 0x00040000ef780984 */ /* 0x0004620000000c00 */
[----:B------:R-:W-:Y:S03]  /*7180*/  UPRMT UR4, UR37, 0x654, UR4 ;  /* 0x0000065425047896 */ /* 0x000fe60008000004 */
[----:B------:R2:W1:Y:S04]  /*7190*/  @P0 LDS.128 R124, [R240+UR43+0x1400] ;  /* 0x0014002bf07c0984 */ /* 0x0004680008000c00 */
[----:B------:R2:W1:Y:S04]  /*71a0*/  @P0 LDS.128 R16, [R239+0x1400] ;  /* 0x00140000ef100984 */ /* 0x0004680000000c00 */
[----:B------:R2:W1:Y:S04]  /*71b0*/  @P0 LDS.128 R132, [R240+UR43+0x2400] ;  /* 0x0024002bf0840984 */ /* 0x0004680008000c00 */
[----:B------:R2:W1:Y:S01]  /*71c0*/  @P0 LDS.128 R136, [R239+0x2400] ;  /* 0x00240000ef880984 */ /* 0x0004620000000c00 */
[----:B------:R-:W-:Y:S01]  /*71d0*/  @!PT LDS RZ, [RZ] ;  /* 0x00000000fffff984 */ /* 0x000fe20000000800 */
[----:B------:R-:W-:Y:S01]  /*71e0*/  @!PT LDS RZ, [RZ] ;  /* 0x00000000fffff984 */ /* 0x000fe20000000800 */
[----:B------:R-:W-:Y:S01]  /*71f0*/  @!PT LDS RZ, [RZ] ;  /* 0x00000000fffff984 */ /* 0x000fe20000000800 */
[----:B------:R-:W-:Y:S01]  /*7200*/  @!PT LDS RZ, [RZ] ;  /* 0x00000000fffff984 */ /* 0x000fe20000000800 */
[----:B------:R5:W-:Y:S06]  /*7210*/  MEMBAR.ALL.CTA ;  /* 0x0000000000007992 */ /* 0x000bec0000008000 */
[----:B-----5:R-:W5:Y:S02]  /*7220*/  FENCE.VIEW.ASYNC.S ;  /* 0x00000000000073c6 */ /* 0x020f640000000000 */
[----:B-----5:R-:W-:Y:S01]  /*7230*/  SYNCS.ARRIVE.TRANS64.RED.A1T0 RZ, [UR4], RZ ;  /* 0x000000ffffff79a7 */ /* 0x020fe20008100404 */
.L_x_136:
[----:B------:R-:W-:Y:S05]  /*7240*/  BSYNC B1 ;  /* 0x0000000000017941 */ /* 0x000fea0003800000 */
.L_x_135:
[----:B------:R-:W-:Y:S05]  /*7250*/  IMAD R108, R109, 0x60, R2 ;  /* 0x000000606d6c7824 */ /* 0x000fea00078e0202 */
[----:B-1----:R-:W-:Y:S04]  /*7260*/  SHF.R.U32.HI R0, RZ, 0x15, R108 ;  /* 0x00000015ff007819 */ /* 0x002fe8000001166c */
[----:B------:R-:W-:Y:S01]  /*7270*/  LOP3.LUT P0, RZ, R0, 0x3, R241, 0x48, !PT ;  /* 0x0000000300ff7812 */ /* 0x000fe200078048f1 */
[----:B------:R-:W-:Y:S01]  /*7280*/  @!UPT UIADD3 URZ, UPT, UPT, URZ, URZ, URZ ;  /* 0x000000fffffff290 */ /* 0x000fe2000fffe0ff */
[----:B------:R-:W-:Y:S11]  /*7290*/  @P4 BRA `(.L_x_140) ;  /* 0x0000000000084947 */ /* 0x000ff60003800000 */
[----:B------:R-:W1:Y:S02]  /*72a0*/  SYNCS.PHASECHK.TRANS64.TRYWAIT P1, [R220+URZ+0x280], R3 ;  /* 0x00028003dc0075a7 */ /* 0x000e6400080211ff */
[----:B-1----:R-:W-:Y:S05]  /*72b0*/  @!P1 BRA `(.L_x_141) ;  /* 0x0000003400b09947 */ /* 0x002fea0003800000 */
.L_x_140:
[----:B------:R-:W-:Y:S05]  /*72c0*/  @!P0 BRA `(.L_x_142) ;  /* 0x0000000000408947 */ /* 0x000fea0003800000 */
[----:B------:R-:W1:Y:S01]  /*72d0*/  LDCU.64 UR8, c[0x4][0x70] ;  /* 0x01000e00ff0877ac */ /* 0x000e620008000a00 */
[----:B------:R-:W-:Y:S01]  /*72e0*/  MOV R15, 0x0 ;  /* 0x00000000000f7802 */ /* 0x000fe20000000f00 */
[----:B------:R-:W-:Y:S02]  /*72f0*/  HFMA2 R12, -RZ, RZ, 0, 5.9604644775390625e-08 ;  /* 0x00000001ff0c7431 */ /* 0x000fe400000001ff */
[----:B------:R-:W-:Y:S02]  /*7300*/  IMAD.MOV.U32 R8, RZ, RZ, 0x192 ;  /* 0x00000192ff087424 */ /* 0x000fe400078e00ff */
[----:B------:R-:W-:Y:S01]  /*7310*/  IMAD.MOV.U32 R13, RZ, RZ, RZ ;  /* 0x000000ffff0d7224 */ /* 0x000fe200078e00ff */
[----:B------:R-:W5:Y:S01]  /*7320*/  LDCU.64 UR6, c[0x4][0x78] ;  /* 0x01000f00ff0677ac */ /* 0x000f620008000a00 */
[----:B------:R-:W2:Y:S01]  /*7330*/  LDC.64 R14, c[0x4][R15] ;  /* 0x010000000f0e7b82 */ /* 0x000ea20000000a00 */
[----:B------:R-:W3:Y:S01]  /*7340*/  LDCU.64 UR4, c[0x4][0x10] ;  /* 0x01000200ff0477ac */ /* 0x000ee20008000a00 */
[----:B-1----:R-:W-:Y:S01]  /*7350*/  MOV R5, UR9 ;  /* 0x0000000900057c02 */ /* 0x002fe20008000f00 */
[----:B------:R-:W-:Y:S01]  /*7360*/  IMAD.U32 R4, RZ, RZ, UR8 ;  /* 0x00000008ff047e24 */ /* 0x000fe2000f8e00ff */
[----:B-----5:R-:W-:Y:S01]  /*7370*/  MOV R7, UR7 ;  /* 0x0000000700077c02 */ /* 0x020fe20008000f00 */
[----:B------:R-:W-:Y:S01]  /*7380*/  IMAD.U32 R6, RZ, RZ, UR6 ;  /* 0x00000006ff067e24 */ /* 0x000fe2000f8e00ff */
[----:B---3--:R-:W-:Y:S01]  /*7390*/  MOV R11, UR5 ;  /* 0x00000005000b7c02 */ /* 0x008fe20008000f00 */
[----:B------:R-:W-:Y:S02]  /*73a0*/  IMAD.U32 R10, RZ, RZ, UR4 ;  /* 0x00000004ff0a7e24 */ /* 0x000fe4000f8e00ff */
[----:B------:R-:W-:Y:S07]  /*73b0*/  LEPC R20, `(.L_x_142) ;  /* 0x000000001014794e */ /* 0x000fee0000000000 */
[----:B--2-4-:R-:W-:Y:S05]  /*73c0*/  CALL.ABS.NOINC R14 ;  /* 0x000000000e007343 */ /* 0x014fea0003c00000 */
.L_x_142:
[----:B------:R-:W-:Y:S05]  /*73d0*/  WARPSYNC.ALL ;  /* 0x0000000000007948 */ /* 0x000fea0003800000 */
[C---:B------:R-:W-:Y:S01]  /*73e0*/  R2UR UR4, R108.reuse ;  /* 0x000000006c0472ca */ /* 0x040fe200000e0000 */
[----:B------:R-:W-:Y:S05]  /*73f0*/  VIADD R0, R108, 0x20 ;  /* 0x000000206c007836 */ /* 0x000fea0000000000 */
[----:B------:R-:W-:Y:S04]  /*7400*/  SHF.R.U32.HI R0, RZ, 0x15, R0 ;  /* 0x00000015ff007819 */ /* 0x000fe80000011600 */
[----:B------:R-:W-:Y:S03]  /*7410*/  LOP3.LUT P0, RZ, R0, 0x3, R241, 0x48, !PT ;  /* 0x0000000300ff7812 */ /* 0x000fe600078048f1 */
[----:B------:R-:W1:Y:S10]  /*7420*/  LDTM.x32 R56, tmem[UR4] ;  /* 0x00000004003879ee */ /* 0x000e7400082c0000 */
[----:B-1----:R-:W-:Y:S05]  /*7430*/  @!P0 BRA `(.L_x_143) ;  /* 0x0000000000408947 */ /* 0x002fea0003800000 */
        /* <DEDUP_REMOVED lines=16> */
.L_x_143:
[----:B------:R-:W-:Y:S05]  /*7540*/  WARPSYNC.ALL ;  /* 0x0000000000007948 */ /* 0x000fea0003800000 */
[C---:B------:R-:W-:Y:S01]  /*7550*/  R2UR UR4, R108.reuse ;  /* 0x000000006c0472ca */ /* 0x040fe200000e0000 */
[----:B------:R-:W-:Y:S05]  /*7560*/  VIADD R0, R108, 0x40 ;  /* 0x000000406c007836 */ /* 0x000fea0000000000 */
[----:B------:R-:W-:Y:S04]  /*7570*/  SHF.R.U32.HI R0, RZ, 0x15, R0 ;  /* 0x00000015ff007819 */ /* 0x000fe80000011600 */
[----:B------:R-:W-:Y:S03]  /*7580*/  LOP3.LUT P0, RZ, R0, 0x3, R241, 0x48, !PT ;  /* 0x0000000300ff7812 */ /* 0x000fe600078048f1 */
[----:B------:R-:W1:Y:S10]  /*7590*/  LDTM.x32 R24, tmem[UR4+0x20] ;  /* 0x00002004001879ee */ /* 0x000e7400082c0000 */
        /* <DEDUP_REMOVED lines=17> */
.L_x_144:
[----:B------:R-:W-:Y:S01]  /*76b0*/  LOP3.LUT P0, RZ, R238, 0x60, RZ, 0xc0, !PT ;  /* 0x00000060eeff7812 */ /* 0x000fe2000780c0ff */
[----:B------:R-:W-:Y:S05]  /*76c0*/  WARPSYNC.ALL ;  /* 0x0000000000007948 */ /* 0x000fea0003800000 */
[----:B----4-:R-:W-:Y:S01]  /*76d0*/  PRMT R111, R116, 0x8880, RZ ;  /* 0x00008880746f7816 */ /* 0x010fe200000000ff */
[----:B---3--:R-:W-:Y:S01]  /*76e0*/  IMAD R88, R106, R26, RZ ;  /* 0x0000001a6a587224 */ /* 0x008fe200078e02ff */
[----:B------:R-:W-:Y:S01]  /*76f0*/  SHF.L.U32 R207, R116, 0x10, RZ ;  /* 0x0000001074cf7819 */ /* 0x000fe200000006ff */
[----:B------:R-:W-:Y:S01]  /*7700*/  IMAD R89, R106, R27, RZ ;  /* 0x0000001b6a597224 */ /* 0x000fe200078e02ff */
[----:B------:R-:W-:Y:S01]  /*7710*/  SHF.L.U32 R113, R116, 0x8, RZ ;  /* 0x0000000874717819 */ /* 0x000fe200000006ff */
[C---:B------:R-:W-:Y:S01]  /*7720*/  IMAD R90, R106.reuse, R28, RZ ;  /* 0x0000001c6a5a7224 */ /* 0x040fe200078e02ff */
[C---:B------:R-:W-:Y:S01]  /*7730*/  PRMT R198, R117.reuse, 0x8880, RZ ;  /* 0x0000888075c67816 */ /* 0x040fe200000000ff */
[C---:B------:R-:W-:Y:S01]  /*7740*/  IMAD R91, R106.reuse, R29, RZ ;  /* 0x0000001d6a5b7224 */ /* 0x040fe200078e02ff */
[----:B------:R-:W-:Y:S01]  /*7750*/  SHF.R.S32.HI R112, RZ, 0x18, R116 ;  /* 0x00000018ff707819 */ /* 0x000fe20000011474 */
[C---:B------:R-:W-:Y:S01]  /*7760*/  IMAD R92, R106.reuse, R30, RZ ;  /* 0x0000001e6a5c7224 */ /* 0x040fe200078e02ff */
[C---:B------:R-:W-:Y:S01]  /*7770*/  SHF.L.U32 R197, R117.reuse, 0x10, RZ ;  /* 0x0000001075c57819 */ /* 0x040fe200000006ff */
[C---:B------:R-:W-:Y:S01]  /*7780*/  IMAD R93, R106.reuse, R31, RZ ;  /* 0x0000001f6a5d7224 */ /* 0x040fe200078e02ff */
[----:B------:R-:W-:Y:S01]  /*7790*/  SHF.L.U32 R115, R117, 0x8, RZ ;  /* 0x0000000875737819 */ /* 0x000fe200000006ff */
[----:B------:R-:W-:Y:S01]  /*77a0*/  IMAD R94, R106, R32, RZ ;  /* 0x000000206a5e7224 */ /* 0x000fe200078e02ff */
[----:B------:R-:W-:Y:S01]  /*77b0*/  PRMT R189, R118, 0x8880, RZ ;  /* 0x0000888076bd7816 */ /* 0x000fe200000000ff */
[C---:B------:R-:W-:Y:S01]  /*77c0*/  IMAD R95, R106.reuse, R33, RZ ;  /* 0x000000216a5f7224 */ /* 0x040fe200078e02ff */
[----:B------:R-:W-:Y:S01]  /*77d0*/  SHF.R.S32.HI R114, RZ, 0x18, R117 ;  /* 0x00000018ff727819 */ /* 0x000fe20000011475 */
[----:B------:R-:W-:Y:S01]  /*77e0*/  IMAD R96, R106, R34, RZ ;  /* 0x000000226a607224 */ /* 0x000fe200078e02ff */
[----:B------:R-:W-:Y:S01]  /*77f0*/  SHF.L.U32 R186, R118, 0x8, RZ ;  /* 0x0000000876ba7819 */ /* 0x000fe200000006ff */
[----:B------:R-:W-:Y:S01]  /*7800*/  IMAD R97, R106, R35, RZ ;  /* 0x000000236a617224 */ /* 0x000fe200078e02ff */
[C---:B------:R-:W-:Y:S01]  /*7810*/  PRMT R183, R119.reuse, 0x8880, RZ ;  /* 0x0000888077b77816 */ /* 0x040fe200000000ff */
[----:B------:R-:W-:Y:S01]  /*7820*/  IMAD.U32 R194, R16, 0x10000, RZ ;  /* 0x0001000010c27824 */ /* 0x000fe200078e00ff */
[----:B------:R-:W-:Y:S01]  /*7830*/  SHF.R.S32.HI R116, RZ, 0x18, R118 ;  /* 0x00000018ff747819 */ /* 0x000fe20000011476 */
[----:B------:R-:W-:Y:S01]  /*7840*/  IMAD.SHL.U32 R175, R18, 0x100, RZ ;  /* 0x0000010012af7824 */ /* 0x000fe200078e00ff */
[C---:B------:R-:W-:Y:S01]  /*7850*/  SHF.L.U32 R181, R119.reuse, 0x10, RZ ;  /* 0x0000001077b57819 */ /* 0x040fe200000006ff */
[----:B------:R-:W-:Y:S01]  /*7860*/  VIADD R220, R220, 0x2a0 ;  /* 0x000002a0dcdc7836 */ /* 0x000fe20000000000 */
[----:B------:R-:W-:Y:S01]  /*7870*/  SHF.L.U32 R179, R119, 0x8, RZ ;  /* 0x0000000877b37819 */ /* 0x000fe200000006ff */
[----:B------:R-:W-:Y:S01]  /*7880*/  IMAD R0, R106, R56, RZ ;  /* 0x000000386a007224 */ /* 0x000fe200078e02ff */
[----:B------:R-:W-:Y:S01]  /*7890*/  PRMT R206, R120, 0x8880, RZ ;  /* 0x0000888078ce7816 */ /* 0x000fe200000000ff */
[----:B------:R-:W-:Y:S01]  /*78a0*/  IMAD R3, R106, R57, RZ ;  /* 0x000000396a037224 */ /* 0x000fe200078e02ff */
[----:B------:R-:W-:Y:S01]  /*78b0*/  SHF.R.S32.HI R117, RZ, 0x18, R119 ;  /* 0x00000018ff757819 */ /* 0x000fe20000011477 */
[----:B------:R-:W-:Y:S01]  /*78c0*/  IMAD R0, R111, R110, R0 ;  /* 0x0000006e6f007224 */ /* 0x000fe200078e0200 */
[----:B------:R-:W-:Y:S01]  /*78d0*/  SHF.L.U32 R205, R120, 0x10, RZ ;  /* 0x0000001078cd7819 */ /* 0x000fe200000006ff */
[C---:B------:R-:W-:Y:S01]  /*78e0*/  IMAD R56, R106.reuse, R60, RZ ;  /* 0x0000003c6a387224 */ /* 0x040fe200078e02ff */
[C---:B------:R-:W-:Y:S01]  /*78f0*/  PRMT R203, R121.reuse, 0x8880, RZ ;  /* 0x0000888079cb7816 */ /* 0x040fe200000000ff */
        /* <DEDUP_REMOVED lines=11> */
[----:B------:R-:W-:Y:S01]  /*79b0*/  SHF.L.U32 R196, R122, 0x8, RZ ;  /* 0x000000087ac47819 */ /* 0x000fe200000006ff */
[C---:B------:R-:W-:Y:S01]  /*79c0*/  IMAD R69, R106.reuse, R73, RZ ;  /* 0x000000496a457224 */ /* 0x040fe200078e02ff */
[C---:B------:R-:W-:Y:S01]  /*79d0*/  PRMT R192, R123.reuse, 0x8880, RZ ;  /* 0x000088807bc07816 */ /* 0x040fe200000000ff */
        /* <DEDUP_REMOVED lines=13> */
[C---:B------:R-:W-:Y:S01]  /*7ab0*/  SHF.L.U32 R173, R125.reuse, 0x10, RZ ;  /* 0x000000107dad7819 */ /* 0x040fe200000006ff */
[----:B------:R-:W-:Y:S01]  /*7ac0*/  IMAD R85, R106, R25, RZ ;  /* 0x000000196a557224 */ /* 0x000fe200078e02ff */
[C---:B------:R-:W-:Y:S01]  /*7ad0*/  PRMT R168, R126.reuse, 0x8880, RZ ;  /* 0x000088807ea87816 */ /* 0x040fe200000000ff */
[----:B------:R-:W-:Y:S01]  /*7ae0*/  IMAD.SHL.U32 R172, R125, 0x100, RZ ;  /* 0x000001007dac7824 */ /* 0x000fe200078e00ff */
[----:B------:R-:W-:Y:S01]  /*7af0*/  SHF.L.U32 R167, R126, 0x10, RZ ;  /* 0x000000107ea77819 */ /* 0x000fe200000006ff */
[----:B------:R-:W-:Y:S01]  /*7b00*/  IMAD R36, R106, R36, RZ ;  /* 0x000000246a247224 */ /* 0x000fe200078e02ff */
        /* <DEDUP_REMOVED lines=9> */
[----:B------:R-:W-:Y:S01]  /*7ba0*/  IMAD R45, R106, R45, RZ ;  /* 0x0000002d6a2d7224 */ /* 0x000fe200078e02ff */
[----:B------:R-:W-:Y:S01]  /*7bb0*/  R2UR UR4, R108 ;  /* 0x000000006c0472ca */ /* 0x000fe200000e0000 */
[----:B------:R-:W-:Y:S01]  /*7bc0*/  IMAD R48, R106, R48, RZ ;  /* 0x000000306a307224 */ /* 0x000fe200078e02ff */
[----:B------:R-:W-:Y:S01]  /*7bd0*/  SHF.L.U32 R193, R16, 0x8, RZ ;  /* 0x0000000810c17819 */ /* 0x000fe200000006ff */
[C---:B------:R-:W-:Y:S01]  /*7be0*/  IMAD R49, R106.reuse, R49, RZ ;  /* 0x000000316a317224 */ /* 0x040fe200078e02ff */
[C---:B------:R-:W-:Y:S01]  /*7bf0*/  PRMT R187, R17.reuse, 0x8880, RZ ;  /* 0x0000888011bb7816 */ /* 0x040fe200000000ff */
[C---:B------:R-:W-:Y:S01]  /*7c00*/  IMAD R52, R106.reuse, R52, RZ ;  /* 0x000000346a347224 */ /* 0x040fe200078e02ff */
[C---:B------:R-:W-:Y:S01]  /*7c10*/  SHF.L.U32 R185, R17.reuse, 0x10, RZ ;  /* 0x0000001011b97819 */ /* 0x040fe200000006ff */
[----:B------:R-:W-:Y:S01]  /*7c20*/  IMAD R53, R106, R53, RZ ;  /* 0x000000356a357224 */ /* 0x000fe200078e02ff */
[----:B------:R-:W-:Y:S01]  /*7c30*/  SHF.L.U32 R184, R17, 0x8, RZ ;  /* 0x0000000811b87819 */ /* 0x000fe200000006ff */
[----:B------:R-:W-:Y:S01]  /*7c40*/  IMAD.U32 R158, R133, 0x10000, RZ ;  /* 0x00010000859e7824 */ /* 0x000fe200078e00ff */
[----:B------:R-:W-:Y:S01]  /*7c50*/  PRMT R177, R18, 0x8880, RZ ;  /* 0x0000888012b17816 */ /* 0x000fe200000000ff */
[----:B------:R-:W-:Y:S01]  /*7c60*/  IMAD.U32 R188, R118, 0x10000, RZ ;  /* 0x0001000076bc7824 */ /* 0x000fe200078e00ff */
[----:B------:R-:W-:Y:S01]  /*7c70*/  SHF.R.S32.HI R118, RZ, 0x18, R120 ;  /* 0x00000018ff767819 */ /* 0x000fe20000011478 */
[----:B------:R-:W-:Y:S01]  /*7c80*/  IMAD.U32 R191, R123, 0x10000, RZ ;  /* 0x000100007bbf7824 */ /* 0x000fe200078e00ff */
[----:B------:R-:W-:Y:S01]  /*7c90*/  SHF.R.S32.HI R123, RZ, 0x18, R125 ;  /* 0x00000018ff7b7819 */ /* 0x000fe2000001147d */
[C---:B------:R-:W-:Y:S01]  /*7ca0*/  IMAD R58, R106.reuse, R58, RZ ;  /* 0x0000003a6a3a7224 */ /* 0x040fe200078e02ff */
[----:B------:R-:W-:Y:S01]  /*7cb0*/  SHF.R.S32.HI R125, RZ, 0x18, R127 ;  /* 0x00000018ff7d7819 */ /* 0x000fe2000001147f */
[C---:B------:R-:W-:Y:S01]  /*7cc0*/  IMAD R59, R106.reuse, R59, RZ ;  /* 0x0000003b6a3b7224 */ /* 0x040fe200078e02ff */
[----:B------:R-:W-:Y:S01]  /*7cd0*/  SHF.R.S32.HI R127, RZ, 0x18, R17 ;  /* 0x00000018ff7f7819 */ /* 0x000fe20000011411 */
[----:B------:R-:W-:Y:S01]  /*7ce0*/  IMAD R62, R106, R62, RZ ;  /* 0x0000003e6a3e7224 */ /* 0x000fe200078e02ff */
[----:B------:R-:W-:Y:S01]  /*7cf0*/  SHF.L.U32 R176, R18, 0x10, RZ ;  /* 0x0000001012b07819 */ /* 0x000fe200000006ff */
[C---:B------:R-:W-:Y:S01]  /*7d00*/  IMAD R63, R106.reuse, R63, RZ ;  /* 0x0000003f6a3f7224 */ /* 0x040fe200078e02ff */
[----:B------:R-:W-:Y:S01]  /*7d10*/  SHF.R.S32.HI R128, RZ, 0x18, R18 ;  /* 0x00000018ff807819 */ /* 0x000fe20000011412 */
[C---:B------:R-:W-:Y:S01]  /*7d20*/  IMAD R66, R106.reuse, R66, RZ ;  /* 0x000000426a427224 */ /* 0x040fe200078e02ff */
[C---:B------:R-:W-:Y:S01]  /*7d30*/  PRMT R171, R19.reuse, 0x8880, RZ ;  /* 0x0000888013ab7816 */ /* 0x040fe200000000ff */
[C---:B------:R-:W-:Y:S01]  /*7d40*/  IMAD R67, R106.reuse, R67, RZ ;  /* 0x000000436a437224 */ /* 0x040fe200078e02ff */
[C---:B------:R-:W-:Y:S01]  /*7d50*/  SHF.L.U32 R170, R19.reuse, 0x10, RZ ;  /* 0x0000001013aa7819 */ /* 0x040fe200000006ff */
[C---:B------:R-:W-:Y:S01]  /*7d60*/  IMAD R70, R106.reuse, R70, RZ ;  /* 0x000000466a467224 */ /* 0x040fe200078e02ff */
[----:B------:R-:W-:Y:S01]  /*7d70*/  SHF.L.U32 R169, R19, 0x8, RZ ;  /* 0x0000000813a97819 */ /* 0x000fe200000006ff */
[C---:B------:R-:W-:Y:S01]  /*7d80*/  IMAD R71, R106.reuse, R71, RZ ;  /* 0x000000476a477224 */ /* 0x040fe200078e02ff */
[----:B------:R-:W-:Y:S01]  /*7d90*/  SHF.R.S32.HI R129, RZ, 0x18, R19 ;  /* 0x00000018ff817819 */ /* 0x000fe20000011413 */
[C---:B------:R-:W-:Y:S01]  /*7da0*/  IMAD R74, R106.reuse, R74, RZ ;  /* 0x0000004a6a4a7224 */ /* 0x040fe200078e02ff */
[----:B------:R-:W-:Y:S01]  /*7db0*/  SHF.R.S32.HI R111, RZ, 0x18, R207 ;  /* 0x00000018ff6f7819 */ /* 0x000fe200000114cf */
[C---:B------:R-:W-:Y:S01]  /*7dc0*/  IMAD R75, R106.reuse, R75, RZ ;  /* 0x0000004b6a4b7224 */ /* 0x040fe200078e02ff */
[----:B------:R-:W-:Y:S01]  /*7dd0*/  SHF.R.S32.HI R113, RZ, 0x18, R113 ;  /* 0x00000018ff717819 */ /* 0x000fe20000011471 */
[----:B------:R-:W-:Y:S01]  /*7de0*/  IMAD R78, R106, R78, RZ ;  /* 0x0000004e6a4e7224 */ /* 0x000fe200078e02ff */
[----:B------:R-:W-:Y:S01]  /*7df0*/  SHF.R.S32.HI R115, RZ, 0x18, R115 ;  /* 0x00000018ff737819 */ /* 0x000fe20000011473 */
[----:B------:R-:W-:Y:S01]  /*7e00*/  IMAD R3, R111, R110, R3 ;  /* 0x0000006e6f037224 */ /* 0x000fe200078e0203 */
[----:B------:R-:W-:Y:S01]  /*7e10*/  MOV R111, R198 ;  /* 0x000000c6006f7202 */ /* 0x000fe20000000f00 */
[-C--:B------:R-:W-:Y:S01]  /*7e20*/  IMAD R58, R113, R110.reuse, R58 ;  /* 0x0000006e713a7224 */ /* 0x080fe200078e023a */
[----:B------:R-:W-:Y:S01]  /*7e30*/  SHF.R.S32.HI R113, RZ, 0x18, R197 ;  /* 0x00000018ff717819 */ /* 0x000fe200000114c5 */
[-C--:B------:R-:W-:Y:S01]  /*7e40*/  IMAD R59, R112, R110.reuse, R59 ;  /* 0x0000006e703b7224 */ /* 0x080fe200078e023b */
[----:B------:R-:W-:Y:S01]  /*7e50*/  SHF.R.S32.HI R112, RZ, 0x18, R188 ;  /* 0x00000018ff707819 */ /* 0x000fe200000114bc */
[-C--:B------:R-:W-:Y:S01]  /*7e60*/  IMAD R56, R111, R110.reuse, R56 ;  /* 0x0000006e6f387224 */ /* 0x080fe200078e0238 */
[----:B------:R-:W-:Y:S01]  /*7e70*/  MOV R111, R189 ;  /* 0x000000bd006f7202 */ /* 0x000fe20000000f00 */
[-C--:B------:R-:W-:Y:S01]  /*7e80*/  IMAD R57, R113, R110.reuse, R57 ;  /* 0x0000006e71397224 */ /* 0x080fe200078e0239 */
[----:B------:R-:W-:Y:S01]  /*7e90*/  MOV R113, R183 ;  /* 0x000000b700717202 */ /* 0x000fe20000000f00 */
[-C--:B------:R-:W-:Y:S01]  /*7ea0*/  IMAD R62, R115, R110.reuse, R62 ;  /* 0x0000006e733e7224 */ /* 0x080fe200078e023e */
[----:B------:R-:W-:Y:S01]  /*7eb0*/  SHF.R.S32.HI R115, RZ, 0x18, R179 ;  /* 0x00000018ff737819 */ /* 0x000fe200000114b3 */
[-C--:B------:R-:W-:Y:S01]  /*7ec0*/  IMAD R63, R114, R110.reuse, R63 ;  /* 0x0000006e723f7224 */ /* 0x080fe200078e023f */
[----:B------:R-:W-:Y:S01]  /*7ed0*/  PRMT R165, R132, 0x8880, RZ ;  /* 0x0000888084a57816 */ /* 0x000fe200000000ff */
[-C--:B------:R-:W-:Y:S01]  /*7ee0*/  IMAD R60, R111, R110.reuse, R60 ;  /* 0x0000006e6f3c7224 */ /* 0x080fe200078e023c */
[----:B------:R-:W-:Y:S01]  /*7ef0*/  SHF.R.S32.HI R111, RZ, 0x18, R186 ;  /* 0x00000018ff6f7819 */ /* 0x000fe200000114ba */
[-C--:B------:R-:W-:Y:S01]  /*7f00*/  IMAD R61, R112, R110.reuse, R61 ;  /* 0x0000006e703d7224 */ /* 0x080fe200078e023d */
[----:B------:R-:W-:Y:S01]  /*7f10*/  SHF.R.S32.HI R112, RZ, 0x18, R181 ;  /* 0x00000018ff707819 */ /* 0x000fe200000114b5 */
[----:B------:R-:W-:Y:S01]  /*7f20*/  IMAD R79, R106, R79, RZ ;  /* 0x0000004f6a4f7224 */ /* 0x000fe200078e02ff */
[----:B------:R-:W-:Y:S01]  /*7f30*/  SHF.L.U32 R164, R132, 0x10, RZ ;  /* 0x0000001084a47819 */ /* 0x000fe200000006ff */
[----:B------:R-:W-:Y:S01]  /*7f40*/  IMAD R66, R111, R110, R66 ;  /* 0x0000006e6f427224 */ /* 0x000fe200078e0242 */
[----:B------:R-:W-:Y:S01]  /*7f50*/  MOV R111, R206 ;  /* 0x000000ce006f7202 */ /* 0x000fe20000000f00 */
[-C--:B------:R-:W-:Y:S01]  /*7f60*/  IMAD R67, R116, R110.reuse, R67 ;  /* 0x0000006e74437224 */ /* 0x080fe200078e0243 */
[----:B------:R-:W-:Y:S01]  /*7f70*/  SHF.L.U32 R163, R132, 0x8, RZ ;  /* 0x0000000884a37819 */ /* 0x000fe200000006ff */
[-C--:B------:R-:W-:Y:S01]  /*7f80*/  IMAD R64, R113, R110.reuse, R64 ;  /* 0x0000006e71407224 */ /* 0x080fe200078e0240 */
[----:B------:R-:W-:Y:S01]  /*7f90*/  PRMT R159, R133, 0x8880, RZ ;  /* 0x00008880859f7816 */ /* 0x000fe200000000ff */
[-C--:B------:R-:W-:Y:S01]  /*7fa0*/  IMAD R65, R112, R110.reuse, R65 ;  /* 0x0000006e70417224 */ /* 0x080fe200078e0241 */
[----:B------:R-:W-:Y:S01]  /*7fb0*/  SHF.R.S32.HI R112, RZ, 0x18, R205 ;  /* 0x00000018ff707819 */ /* 0x000fe200000114cd */
[-C--:B------:R-:W-:Y:S01]  /*7fc0*/  IMAD R70, R115, R110.reuse, R70 ;  /* 0x0000006e73467224 */ /* 0x080fe200078e0246 */
[----:B------:R-:W-:Y:S01]  /*7fd0*/  SHF.R.S32.HI R130, RZ, 0x18, R132 ;  /* 0x00000018ff827819 */ /* 0x000fe20000011484 */
[-C--:B------:R-:W-:Y:S01]  /*7fe0*/  IMAD R71, R117, R110.reuse, R71 ;  /* 0x0000006e75477224 */ /* 0x080fe200078e0247 */
[----:B------:R-:W-:Y:S01]  /*7ff0*/  SHF.L.U32 R157, R133, 0x8, RZ ;  /* 0x00000008859d7819 */ /* 0x000fe200000006ff */
[-C--:B------:R-:W-:Y:S01]  /*8000*/  IMAD R68, R111, R110.reuse, R68 ;  /* 0x0000006e6f447224 */ /* 0x080fe200078e0244 */
[----:B------:R-:W-:Y:S01]  /*8010*/  MOV R111, R203 ;  /* 0x000000cb006f7202 */ /* 0x000fe20000000f00 */
[----:B------:R-:W-:Y:S01]  /*8020*/  IMAD R69, R112, R110, R69 ;  /* 0x0000006e70457224 */ /* 0x000fe200078e0245 */
[----:B------:R-:W-:Y:S01]  /*8030*/  SHF.R.S32.HI R112, RZ, 0x18, R202 ;  /* 0x00000018ff707819 */ /* 0x000fe200000114ca */
[C---:B------:R-:W-:Y:S01]  /*8040*/  IMAD R82, R106.reuse, R82, RZ ;  /* 0x000000526a527224 */ /* 0x040fe200078e02ff */
[----:B------:R-:W-:Y:S01]  /*8050*/  I2IP.S8.S32.SAT R224, R59, R58, RZ ;  /* 0x0000003a3be07239 */ /* 0x000fe200000014ff */
[C---:B------:R-:W-:Y:S01]  /*8060*/  IMAD R83, R106.reuse, R83, RZ ;  /* 0x000000536a537224 */ /* 0x040fe200078e02ff */
[----:B------:R-:W-:Y:S01]  /*8070*/  I2IP.S8.S32.SAT R225, R63, R62, RZ ;  /* 0x0000003e3fe17239 */ /* 0x000fe200000014ff */
[C---:B------:R-:W-:Y:S01]  /*8080*/  IMAD R86, R106.reuse, R86, RZ ;  /* 0x000000566a567224 */ /* 0x040fe200078e02ff */
[----:B------:R-:W-:Y:S01]  /*8090*/  I2IP.S8.S32.SAT R226, R67, R66, RZ ;  /* 0x0000004243e27239 */ /* 0x000fe200000014ff */
[C---:B------:R-:W-:Y:S01]  /*80a0*/  IMAD R87, R106.reuse, R87, RZ ;  /* 0x000000576a577224 */ /* 0x040fe200078e02ff */
[----:B------:R-:W-:Y:S01]  /*80b0*/  I2IP.S8.S32.SAT R227, R71, R70, RZ ;  /* 0x0000004647e37239 */ /* 0x000fe200000014ff */
[----:B------:R-:W-:Y:S01]  /*80c0*/  IMAD R38, R106, R38, RZ ;  /* 0x000000266a267224 */ /* 0x000fe200078e02ff */
[----:B------:R-:W-:Y:S01]  /*80d0*/  PRMT R156, R134, 0x8880, RZ ;  /* 0x00008880869c7816 */ /* 0x000fe200000000ff */
[C---:B------:R-:W-:Y:S01]  /*80e0*/  IMAD R39, R106.reuse, R39, RZ ;  /* 0x000000276a277224 */ /* 0x040fe200078e02ff */
[----:B------:R-:W-:Y:S01]  /*80f0*/  SHF.R.S32.HI R131, RZ, 0x18, R133 ;  /* 0x00000018ff837819 */ /* 0x000fe20000011485 */
[----:B------:R-:W-:Y:S01]  /*8100*/  IMAD R42, R106, R42, RZ ;  /* 0x0000002a6a2a7224 */ /* 0x000fe200078e02ff */
[----:B------:R-:W-:Y:S01]  /*8110*/  SHF.L.U32 R155, R134, 0x10, RZ ;  /* 0x00000010869b7819 */ /* 0x000fe200000006ff */
[C---:B------:R-:W-:Y:S01]  /*8120*/  IMAD R43, R106.reuse, R43, RZ ;  /* 0x0000002b6a2b7224 */ /* 0x040fe200078e02ff */
[----:B------:R-:W-:Y:S01]  /*8130*/  I2IP.S8.S32.SAT R224, R3, R0, R224 ;  /* 0x0000000003e07239 */ /* 0x000fe200000014e0 */
[C---:B------:R-:W-:Y:S01]  /*8140*/  IMAD R46, R106.reuse, R46, RZ ;  /* 0x0000002e6a2e7224 */ /* 0x040fe200078e02ff */
[----:B------:R-:W-:Y:S01]  /*8150*/  I2IP.S8.S32.SAT R225, R57, R56, R225 ;  /* 0x0000003839e17239 */ /* 0x000fe200000014e1 */
[C---:B------:R-:W-:Y:S01]  /*8160*/  IMAD R47, R106.reuse, R47, RZ ;  /* 0x0000002f6a2f7224 */ /* 0x040fe200078e02ff */
[----:B------:R-:W-:Y:S01]  /*8170*/  I2IP.S8.S32.SAT R226, R61, R60, R226 ;  /* 0x0000003c3de27239 */ /* 0x000fe200000014e2 */
[C---:B------:R-:W-:Y:S01]  /*8180*/  IMAD R50, R106.reuse, R50, RZ ;  /* 0x000000326a327224 */ /* 0x040fe200078e02ff */
[----:B------:R-:W-:Y:S01]  /*8190*/  I2IP.S8.S32.SAT R227, R65, R64, R227 ;  /* 0x0000004041e37239 */ /* 0x000fe200000014e3 */
[----:B------:R-:W-:Y:S01]  /*81a0*/  IMAD R51, R106, R51, RZ ;  /* 0x000000336a337224 */ /* 0x000fe200078e02ff */
[----:B------:R-:W-:Y:S01]  /*81b0*/  LOP3.LUT R220, R220, 0xfefffff8, RZ, 0xc0, !PT ;  /* 0xfefffff8dcdc7812 */ /* 0x000fe200078ec0ff */
[----:B------:R-:W-:Y:S01]  /*81c0*/  IMAD.SHL.U32 R204, R120, 0x100, RZ ;  /* 0x0000010078cc7824 */ /* 0x000fe200078e00ff */
[----:B------:R-:W-:Y:S01]  /*81d0*/  SHF.R.S32.HI R120, RZ, 0x18, R122 ;  /* 0x00000018ff787819 */ /* 0x000fe2000001147a */
[C---:B------:R-:W-:Y:S01]  /*81e0*/  IMAD R54, R106.reuse, R54, RZ ;  /* 0x000000366a367224 */ /* 0x040fe200078e02ff */
[----:B------:R-:W-:Y:S01]  /*81f0*/  SHF.R.S32.HI R122, RZ, 0x18, R124 ;  /* 0x00000018ff7a7819 */ /* 0x000fe2000001147c */
[----:B------:R-:W-:Y:S01]  /*8200*/  IMAD R55, R106, R55, RZ ;  /* 0x000000376a377224 */ /* 0x000fe200078e02ff */
[----:B------:R-:W-:Y:S01]  /*8210*/  SHF.R.S32.HI R124, RZ, 0x18, R126 ;  /* 0x00000018ff7c7819 */ /* 0x000fe2000001147e */
[----:B------:R-:W-:Y:S01]  /*8220*/  IMAD.U32 R143, R138, 0x10000, RZ ;  /* 0x000100008a8f7824 */ /* 0x000fe200078e00ff */
[----:B------:R-:W-:Y:S01]  /*8230*/  SHF.R.S32.HI R126, RZ, 0x18, R16 ;  /* 0x00000018ff7e7819 */ /* 0x000fe20000011410 */
[----:B------:R-:W-:Y:S01]  /*8240*/  IMAD.SHL.U32 R151, R135, 0x100, RZ ;  /* 0x0000010087977824 */ /* 0x000fe200078e00ff */
[----:B------:R-:W-:Y:S01]  /*8250*/  SHF.R.S32.HI R113, RZ, 0x18, R204 ;  /* 0x00000018ff717819 */ /* 0x000fe200000114cc */
[----:B------:R-:W1:Y:S01]  /*8260*/  LDTM.x32 R4, tmem[UR4+0x40] ;  /* 0x00004004000479ee */ /* 0x000e6200082c0000 */
[----:B------:R-:W-:Y:S01]  /*8270*/  SHF.L.U32 R154, R134, 0x8, RZ ;  /* 0x00000008869a7819 */ /* 0x000fe200000006ff */
[----:B------:R-:W-:Y:S01]  /*8280*/  NOP ;  /* 0x0000000000007918 */ /* 0x000fe20000000000 */
[----:B-1----:R1:W-:Y:S01]  /*8290*/  SYNCS.ARRIVE.TRANS64.RED.A1T0 RZ, [R220+URZ], RZ ;  /* 0x000000ffdcff79a7 */ /* 0x0023e200081004ff */
[-C--:B------:R-:W-:Y:S01]  /*82a0*/  IMAD R74, R113, R110.reuse, R74 ;  /* 0x0000006e714a7224 */ /* 0x080fe200078e024a */
[----:B------:R-:W-:Y:S01]  /*82b0*/  SHF.R.S32.HI R113, RZ, 0x18, R201 ;  /* 0x00000018ff717819 */ /* 0x000fe200000114c9 */
[-C--:B------:R-:W-:Y:S01]  /*82c0*/  IMAD R75, R118, R110.reuse, R75 ;  /* 0x0000006e764b7224 */ /* 0x080fe200078e024b */
[----:B------:R-:W-:Y:S01]  /*82d0*/  PRMT R153, R135, 0x8880, RZ ;  /* 0x0000888087997816 */ /* 0x000fe200000000ff */
[----:B------:R-:W-:Y:S01]  /*82e0*/  IMAD R72, R111, R110, R72 ;  /* 0x0000006e6f487224 */ /* 0x000fe200078e0248 */
[----:B------:R-:W-:Y:S01]  /*82f0*/  MOV R111, R200 ;  /* 0x000000c8006f7202 */ /* 0x000fe20000000f00 */
[-C--:B------:R-:W-:Y:S01]  /*8300*/  IMAD R73, R112, R110.reuse, R73 ;  /* 0x0000006e70497224 */ /* 0x080fe200078e0249 */
[----:B------:R-:W-:Y:S01]  /*8310*/  SHF.R.S32.HI R112, RZ, 0x18, R199 ;  /* 0x00000018ff707819 */ /* 0x000fe200000114c7 */
[-C--:B------:R-:W-:Y:S01]  /*8320*/  IMAD R78, R113, R110.reuse, R78 ;  /* 0x0000006e714e7224 */ /* 0x080fe200078e024e */
[----:B------:R-:W-:Y:S01]  /*8330*/  SHF.R.S32.HI R113, RZ, 0x18, R196 ;  /* 0x00000018ff717819 */ /* 0x000fe200000114c4 */
[-C--:B------:R-:W-:Y:S01]  /*8340*/  IMAD R79, R119, R110.reuse, R79 ;  /* 0x0000006e774f7224 */ /* 0x080fe200078e024f */
[----:B------:R-:W-:Y:S01]  /*8350*/  SHF.R.S32.HI R132, RZ, 0x18, R134 ;  /* 0x00000018ff847819 */ /* 0x000fe20000011486 */
[-C--:B------:R-:W-:Y:S01]  /*8360*/  IMAD R76, R111, R110.reuse, R76 ;  /* 0x0000006e6f4c7224 */ /* 0x080fe200078e024c */
[----:B------:R-:W-:Y:S01]  /*8370*/  SHF.L.U32 R152, R135, 0x10, RZ ;  /* 0x0000001087987819 */ /* 0x000fe200000006ff */
[-C--:B------:R-:W-:Y:S01]  /*8380*/  IMAD R77, R112, R110.reuse, R77 ;  /* 0x0000006e704d7224 */ /* 0x080fe200078e024d */
[----:B------:R-:W-:Y:S01]  /*8390*/  SHF.R.S32.HI R112, RZ, 0x18, R191 ;  /* 0x00000018ff707819 */ /* 0x000fe200000114bf */
[-C--:B------:R-:W-:Y:S01]  /*83a0*/  IMAD R82, R113, R110.reuse, R82 ;  /* 0x0000006e71527224 */ /* 0x080fe200078e0252 */
[----:B------:R-:W-:Y:S01]  /*83b0*/  SHF.R.S32.HI R113, RZ, 0x18, R190 ;  /* 0x00000018ff717819 */ /* 0x000fe200000114be */
[----:B------:R-:W-:Y:S01]  /*83c0*/  IMAD.MOV.U32 R111, RZ, RZ, R192 ;  /* 0x000000ffff6f7224 */ /* 0x000fe200078e00c0 */
[----:B------:R-:W-:Y:S01]  /*83d0*/  PRMT R150, R136, 0x8880, RZ ;  /* 0x0000888088967816 */ /* 0x000fe200000000ff */
[-C--:B------:R-:W-:Y:S01]  /*83e0*/  IMAD R83, R120, R110.reuse, R83 ;  /* 0x0000006e78537224 */ /* 0x080fe200078e0253 */
        /* <DEDUP_REMOVED lines=8> */
[----:B------:R-:W-:Y:S01]  /*8470*/  SHF.L.U32 R149, R136, 0x10, RZ ;  /* 0x0000001088957819 */ /* 0x000fe200000006ff */
        /* <DEDUP_REMOVED lines=25> */
[----:B------:R-:W-:Y:S01]  /*8610*/  MOV R111, R195 ;  /* 0x000000c3006f7202 */ /* 0x000fe20000000f00 */
[-C--:B------:R-:W-:Y:S01]  /*8620*/  IMAD R37, R112, R110.reuse, R37 ;  /* 0x0000006e70257224 */ /* 0x080fe200078e0225 */
[----:B------:R-:W-:Y:S01]  /*8630*/  SHF.R.S32.HI R112, RZ, 0x18, R194 ;  /* 0x00000018ff707819 */ /* 0x000fe200000114c2 */
[-C--:B------:R-:W-:Y:S01]  /*8640*/  IMAD R38, R113, R110.reuse, R38 ;  /* 0x0000006e71267224 */ /* 0x080fe200078e0226 */
[----:B------:R-:W-:Y:S01]  /*8650*/  SHF.R.S32.HI R113, RZ, 0x18, R193 ;  /* 0x00000018ff717819 */ /* 0x000fe200000114c1 */
[-C--:B------:R-:W-:Y:S01]  /*8660*/  IMAD R39, R125, R110.reuse, R39 ;  /* 0x0000006e7d277224 */ /* 0x080fe200078e0227 */
[----:B------:R-:W-:Y:S01]  /*8670*/  SHF.L.U32 R146, R137, 0x10, RZ ;  /* 0x0000001089927819 */ /* 0x000fe200000006ff */
[-C--:B------:R-:W-:Y:S01]  /*8680*/  IMAD R40, R111, R110.reuse, R40 ;  /* 0x0000006e6f287224 */ /* 0x080fe200078e0228 */
[----:B------:R-:W-:Y:S01]  /*8690*/  SHF.L.U32 R145, R137, 0x8, RZ ;  /* 0x0000000889917819 */ /* 0x000fe200000006ff */
[-C--:B------:R-:W-:Y:S01]  /*86a0*/  IMAD R41, R112, R110.reuse, R41 ;  /* 0x0000006e70297224 */ /* 0x080fe200078e0229 */
[----:B------:R-:W-:Y:S01]  /*86b0*/  SHF.R.S32.HI R112, RZ, 0x18, R185 ;  /* 0x00000018ff707819 */ /* 0x000fe200000114b9 */
[----:B------:R-:W-:Y:S01]  /*86c0*/  IMAD R42, R113, R110, R42 ;  /* 0x0000006e712a7224 */ /* 0x000fe200078e022a */
[----:B------:R-:W-:Y:S01]  /*86d0*/  SHF.R.S32.HI R113, RZ, 0x18, R184 ;  /* 0x00000018ff717819 */ /* 0x000fe200000114b8 */
[----:B------:R-:W-:Y:S01]  /*86e0*/  IMAD.MOV.U32 R111, RZ, RZ, R187 ;  /* 0x000000ffff6f7224 */ /* 0x000fe200078e00bb */
[----:B-1----:R-:W-:Y:S01]  /*86f0*/  I2IP.S8.S32.SAT R220, R75, R74, RZ ;  /* 0x0000004a4bdc7239 */ /* 0x002fe200000014ff */
[----:B------:R-:W-:Y:S01]  /*8700*/  IMAD R43, R126, R110, R43 ;  /* 0x0000006e7e2b7224 */ /* 0x000fe200078e022b */
[----:B------:R-:W-:Y:S01]  /*8710*/  I2IP.S8.S32.SAT R221, R79, R78, RZ ;  /* 0x0000004e4fdd7239 */ /* 0x000fe200000014ff */
[-C--:B------:R-:W-:Y:S01]  /*8720*/  IMAD R44, R111, R110.reuse, R44 ;  /* 0x0000006e6f2c7224 */ /* 0x080fe200078e022c */
[----:B------:R-:W-:Y:S01]  /*8730*/  SHF.R.S32.HI R111, RZ, 0x18, R175 ;  /* 0x00000018ff6f7819 */ /* 0x000fe200000114af */
[----:B------:R-:W-:Y:S01]  /*8740*/  IMAD R45, R112, R110, R45 ;  /* 0x0000006e702d7224 */ /* 0x000fe200078e022d */
[----:B------:R-:W-:Y:S01]  /*8750*/  I2IP.S8.S32.SAT R228, R43, R42, RZ ;  /* 0x0000002a2be47239 */ /* 0x000fe200000014ff */
[-C--:B------:R-:W-:Y:S01]  /*8760*/  IMAD R46, R113, R110.reuse, R46 ;  /* 0x0000006e712e7224 */ /* 0x080fe200078e022e */
[----:B------:R-:W-:Y:S01]  /*8770*/  MOV R43, R177 ;  /* 0x000000b1002b7202 */ /* 0x000fe20000000f00 */
[----:B------:R-:W-:Y:S01]  /*8780*/  IMAD R47, R127, R110, R47 ;  /* 0x0000006e7f2f7224 */ /* 0x000fe200078e022f */
[----:B------:R-:W-:Y:S01]  /*8790*/  SHF.R.S32.HI R42, RZ, 0x18, R176 ;  /* 0x00000018ff2a7819 */ /* 0x000fe200000114b0 */
[----:B------:R-:W-:Y:S01]  /*87a0*/  IMAD R4, R106, R4, RZ ;  /* 0x000000046a047224 */ /* 0x000fe200078e02ff */
[----:B------:R-:W-:Y:S01]  /*87b0*/  I2IP.S8.S32.SAT R228, R41, R40, R228 ;  /* 0x0000002829e47239 */ /* 0x000fe200000014e4 */
[-C--:B------:R-:W-:Y:S01]  /*87c0*/  IMAD R48, R43, R110.reuse, R48 ;  /* 0x0000006e2b307224 */ /* 0x080fe200078e0230 */
[----:B------:R-:W-:Y:S01]  /*87d0*/  MOV R41, R171 ;  /* 0x000000ab00297202 */ /* 0x000fe20000000f00 */
[-C--:B------:R-:W-:Y:S01]  /*87e0*/  IMAD R49, R42, R110.reuse, R49 ;  /* 0x0000006e2a317224 */ /* 0x080fe200078e0231 */
[----:B------:R-:W-:Y:S01]  /*87f0*/  SHF.R.S32.HI R40, RZ, 0x18, R170 ;  /* 0x00000018ff287819 */ /* 0x000fe200000114aa */
[-C--:B------:R-:W-:Y:S01]  /*8800*/  IMAD R50, R111, R110.reuse, R50 ;  /* 0x0000006e6f327224 */ /* 0x080fe200078e0232 */
[----:B------:R-:W-:Y:S01]  /*8810*/  SHF.R.S32.HI R43, RZ, 0x18, R169 ;  /* 0x00000018ff2b7819 */ /* 0x000fe200000114a9 */
[----:B------:R-:W-:Y:S01]  /*8820*/  IMAD R51, R128, R110, R51 ;  /* 0x0000006e80337224 */ /* 0x000fe200078e0233 */
[----:B------:R-:W-:Y:S01]  /*8830*/  I2IP.S8.S32.SAT R222, R83, R82, RZ ;  /* 0x0000005253de7239 */ /* 0x000fe200000014ff */
[-C--:B------:R-:W-:Y:S01]  /*8840*/  IMAD R52, R41, R110.reuse, R52 ;  /* 0x0000006e29347224 */ /* 0x080fe200078e0234 */
[----:B------:R-:W-:Y:S01]  /*8850*/  MOV R41, R165 ;  /* 0x000000a500297202 */ /* 0x000fe20000000f00 */
[-C--:B------:R-:W-:Y:S01]  /*8860*/  IMAD R53, R40, R110.reuse, R53 ;  /* 0x0000006e28357224 */ /* 0x080fe200078e0235 */
[----:B------:R-:W-:Y:S01]  /*8870*/  SHF.R.S32.HI R40, RZ, 0x18, R164 ;  /* 0x00000018ff287819 */ /* 0x000fe200000114a4 */
[----:B------:R-:W-:Y:S01]  /*8880*/  IMAD R54, R43, R110, R54 ;  /* 0x0000006e2b367224 */ /* 0x000fe200078e0236 */
[----:B------:R-:W-:Y:S01]  /*8890*/  SHF.R.S32.HI R43, RZ, 0x18, R163 ;  /* 0x00000018ff2b7819 */ /* 0x000fe200000114a3 */
[----:B------:R-:W-:Y:S01]  /*88a0*/  IMAD R5, R106, R5, RZ ;  /* 0x000000056a057224 */ /* 0x000fe200078e02ff */
[----:B------:R-:W-:Y:S01]  /*88b0*/  I2IP.S8.S32.SAT R223, R87, R86, RZ ;  /* 0x0000005657df7239 */ /* 0x000fe200000014ff */
[----:B------:R-:W-:Y:S01]  /*88c0*/  IMAD R55, R129, R110, R55 ;  /* 0x0000006e81377224 */ /* 0x000fe200078e0237 */
[----:B------:R-:W-:Y:S01]  /*88d0*/  PRMT R144, R138, 0x8880, RZ ;  /* 0x000088808a907816 */ /* 0x000fe200000000ff */
[C---:B------:R-:W-:Y:S01]  /*88e0*/  IMAD R6, R106.reuse, R6, RZ ;  /* 0x000000066a067224 */ /* 0x040fe200078e02ff */
[----:B------:R-:W-:Y:S01]  /*88f0*/  SHF.R.S32.HI R135, RZ, 0x18, R137 ;  /* 0x00000018ff877819 */ /* 0x000fe20000011489 */
[----:B------:R-:W-:Y:S01]  /*8900*/  IMAD R4, R41, R110, R4 ;  /* 0x0000006e29047224 */ /* 0x000fe200078e0204 */
[----:B------:R-:W-:Y:S01]  /*8910*/  MOV R41, R159 ;  /* 0x0000009f00297202 */ /* 0x000fe20000000f00 */
[----:B------:R-:W-:Y:S01]  /*8920*/  IMAD R7, R106, R7, RZ ;  /* 0x000000076a077224 */ /* 0x000fe200078e02ff */
[----:B------:R-:W-:Y:S01]  /*8930*/  I2IP.S8.S32.SAT R220, R69, R68, R220 ;  /* 0x0000004445dc7239 */ /* 0x000fe200000014dc */
[-C--:B------:R-:W-:Y:S01]  /*8940*/  IMAD R5, R40, R110.reuse, R5 ;  /* 0x0000006e28057224 */ /* 0x080fe200078e0205 */
[----:B------:R-:W-:Y:S01]  /*8950*/  SHF.R.S32.HI R40, RZ, 0x18, R158 ;  /* 0x00000018ff287819 */ /* 0x000fe2000001149e */
[----:B------:R-:W-:Y:S01]  /*8960*/  IMAD R6, R43, R110, R6 ;  /* 0x0000006e2b067224 */ /* 0x000fe200078e0206 */
[----:B------:R-:W-:Y:S01]  /*8970*/  SHF.R.S32.HI R43, RZ, 0x18, R157 ;  /* 0x00000018ff2b7819 */ /* 0x000fe2000001149d */
[----:B------:R-:W-:Y:S01]  /*8980*/  IMAD R8, R106, R8, RZ ;  /* 0x000000086a087224 */ /* 0x000fe200078e02ff */
[----:B------:R-:W-:Y:S01]  /*8990*/  I2IP.S8.S32.SAT R221, R73, R72, R221 ;  /* 0x0000004849dd7239 */ /* 0x000fe200000014dd */
[----:B------:R-:W-:Y:S01]  /*89a0*/  IMAD R7, R130, R110, R7 ;  /* 0x0000006e82077224 */ /* 0x000fe200078e0207 */
[----:B------:R-:W-:Y:S01]  /*89b0*/  I2IP.S8.S32.SAT R222, R77, R76, R222 ;  /* 0x0000004c4dde7239 */ /* 0x000fe200000014de */
[C---:B------:R-:W-:Y:S01]  /*89c0*/  IMAD R9, R106.reuse, R9, RZ ;  /* 0x000000096a097224 */ /* 0x040fe200078e02ff */
[----:B------:R-:W-:Y:S01]  /*89d0*/  I2IP.S8.S32.SAT R223, R81, R80, R223 ;  /* 0x0000005051df7239 */ /* 0x000fe200000014df */
[C---:B------:R-:W-:Y:S01]  /*89e0*/  IMAD R10, R106.reuse, R10, RZ ;  /* 0x0000000a6a0a7224 */ /* 0x040fe200078e02ff */
[----:B------:R-:W-:Y:S01]  /*89f0*/  I2IP.S8.S32.SAT R42, R7, R6, RZ ;  /* 0x00000006072a7239 */ /* 0x000fe200000014ff */
[----:B------:R-:W-:Y:S01]  /*8a00*/  IMAD R8, R41, R110, R8 ;  /* 0x0000006e29087224 */ /* 0x000fe200078e0208 */
[----:B------:R-:W-:Y:S01]  /*8a10*/  MOV R7, R156 ;  /* 0x0000009c00077202 */ /* 0x000fe20000000f00 */
[----:B------:R-:W-:Y:S01]  /*8a20*/  IMAD R11, R106, R11, RZ ;  /* 0x0000000b6a0b7224 */ /* 0x000fe200078e02ff */
[----:B------:R-:W-:Y:S01]  /*8a30*/  SHF.R.S32.HI R6, RZ, 0x18, R155 ;  /* 0x00000018ff067819 */ /* 0x000fe2000001149b */
[----:B------:R-:W-:Y:S01]  /*8a40*/  IMAD R9, R40, R110, R9 ;  /* 0x0000006e28097224 */ /* 0x000fe200078e0209 */
[----:B------:R-:W-:Y:S01]  /*8a50*/  SHF.R.S32.HI R41, RZ, 0x18, R154 ;  /* 0x00000018ff297819 */ /* 0x000fe2000001149a */
[C---:B------:R-:W-:Y:S01]  /*8a60*/  IMAD R12, R106.reuse, R12, RZ ;  /* 0x0000000c6a0c7224 */ /* 0x040fe200078e02ff */
[----:B------:R-:W-:Y:S01]  /*8a70*/  I2IP.S8.S32.SAT R40, R5, R4, R42 ;  /* 0x0000000405287239 */ /* 0x000fe2000000142a */
[-C--:B------:R-:W-:Y:S01]  /*8a80*/  IMAD R10, R43, R110.reuse, R10 ;  /* 0x0000006e2b0a7224 */ /* 0x080fe200078e020a */
[----:B------:R-:W-:Y:S01]  /*8a90*/  SHF.R.S32.HI R4, RZ, 0x18, R152 ;  /* 0x00000018ff047819 */ /* 0x000fe20000011498 */
[----:B------:R-:W-:Y:S01]  /*8aa0*/  IMAD R13, R106, R13, RZ ;  /* 0x0000000d6a0d7224 */ /* 0x000fe200078e02ff */
[----:B------:R-:W-:Y:S01]  /*8ab0*/  SHF.L.U32 R142, R138, 0x8, RZ ;  /* 0x000000088a8e7819 */ /* 0x000fe200000006ff */
[----:B------:R-:W-:Y:S01]  /*8ac0*/  IMAD R11, R131, R110, R11 ;  /* 0x0000006e830b7224 */ /* 0x000fe200078e020b */
[----:B------:R-:W-:Y:S01]  /*8ad0*/  PRMT R141, R139, 0x8880, RZ ;  /* 0x000088808b8d7816 */ /* 0x000fe200000000ff */
[C---:B------:R-:W-:Y:S01]  /*8ae0*/  IMAD R14, R106.reuse, R14, RZ ;  /* 0x0000000e6a0e7224 */ /* 0x040fe200078e02ff */
[----:B------:R-:W-:Y:S01]  /*8af0*/  SHF.R.S32.HI R136, RZ, 0x18, R138 ;  /* 0x00000018ff887819 */ /* 0x000fe2000001148a */
[-C--:B------:R-:W-:Y:S01]  /*8b00*/  IMAD R12, R7, R110.reuse, R12 ;  /* 0x0000006e070c7224 */ /* 0x080fe200078e020c */
[----:B------:R-:W-:Y:S01]  /*8b10*/  SHF.R.S32.HI R7, RZ, 0x18, R151 ;  /* 0x00000018ff077819 */ /* 0x000fe20000011497 */
[----:B------:R-:W-:Y:S01]  /*8b20*/  IMAD R15, R106, R15, RZ ;  /* 0x0000000f6a0f7224 */ /* 0x000fe200078e02ff */
[----:B------:R-:W-:Y:S01]  /*8b30*/  SHF.L.U32 R140, R139, 0x10, RZ ;  /* 0x000000108b8c7819 */ /* 0x000fe200000006ff */
[----:B------:R-:W-:Y:S01]  /*8b40*/  IMAD R13, R6, R110, R13 ;  /* 0x0000006e060d7224 */ /* 0x000fe200078e020d */
[----:B------:R-:W-:Y:S01]  /*8b50*/  I2IP.S8.S32.SAT R10, R11, R10, RZ ;  /* 0x0000000a0b0a7239 */ /* 0x000fe200000014ff */
[C---:B------:R-:W-:Y:S01]  /*8b60*/  IMAD R16, R106.reuse, R16, RZ ;  /* 0x000000106a107224 */ /* 0x040fe200078e02ff */
[----:B------:R-:W-:Y:S01]  /*8b70*/  SHF.L.U32 R138, R139, 0x8, RZ ;  /* 0x000000088b8a7819 */ /* 0x000fe200000006ff */
[----:B------:R-:W-:Y:S01]  /*8b80*/  IMAD R14, R41, R110, R14 ;  /* 0x0000006e290e7224 */ /* 0x000fe200078e020e */
[----:B------:R-:W-:Y:S01]  /*8b90*/  I2IP.S8.S32.SAT R46, R47, R46, RZ ;  /* 0x0000002e2f2e7239 */ /* 0x000fe200000014ff */
[----:B------:R-:W-:Y:S01]  /*8ba0*/  IMAD.MOV.U32 R5, RZ, RZ, R153 ;  /* 0x000000ffff057224 */ /* 0x000fe200078e0099 */
[----:B------:R-:W-:Y:S01]  /*8bb0*/  I2IP.S8.S32.SAT R50, R51, R50, RZ ;  /* 0x0000003233327239 */ /* 0x000fe200000014ff */
[----:B------:R-:W-:Y:S01]  /*8bc0*/  IMAD R17, R106, R17, RZ ;  /* 0x000000116a117224 */ /* 0x000fe200078e02ff */
[----:B------:R-:W-:Y:S01]  /*8bd0*/  I2IP.S8.S32.SAT R54, R55, R54, RZ ;  /* 0x0000003637367239 */ /* 0x000fe200000014ff */
[----:B------:R-:W-:Y:S01]  /*8be0*/  IMAD R15, R132, R110, R15 ;  /* 0x0000006e840f7224 */ /* 0x000fe200078e020f */
[----:B------:R-:W-:Y:S01]  /*8bf0*/  I2IP.S8.S32.SAT R41, R9, R8, R10 ;  /* 0x0000000809297239 */ /* 0x000fe2000000140a */
[C---:B------:R-:W-:Y:S01]  /*8c00*/  IMAD R18, R106.reuse, R18, RZ ;  /* 0x000000126a127224 */ /* 0x040fe200078e02ff */
[----:B------:R-:W-:Y:S01]  /*8c10*/  I2IP.S8.S32.SAT R229, R45, R44, R46 ;  /* 0x0000002c2de57239 */ /* 0x000fe2000000142e */
[----:B------:R-:W-:Y:S01]  /*8c20*/  IMAD R16, R5, R110, R16 ;  /* 0x0000006e05107224 */ /* 0x000fe200078e0210 */
[----:B------:R-:W-:Y:S01]  /*8c30*/  MOV R5, R150 ;  /* 0x0000009600057202 */ /* 0x000fe20000000f00 */
[----:B------:R-:W-:Y:S01]  /*8c40*/  IMAD R19, R106, R19, RZ ;  /* 0x000000136a137224 */ /* 0x000fe200078e02ff */
[----:B------:R-:W-:Y:S01]  /*8c50*/  I2IP.S8.S32.SAT R230, R49, R48, R50 ;  /* 0x0000003031e67239 */ /* 0x000fe20000001432 */
[----:B------:R-:W-:Y:S01]  /*8c60*/  IMAD R17, R4, R110, R17 ;  /* 0x0000006e04117224 */ /* 0x000fe200078e0211 */
[----:B------:R-:W-:Y:S01]  /*8c70*/  SHF.R.S32.HI R4, RZ, 0x18, R149 ;  /* 0x00000018ff047819 */ /* 0x000fe20000011495 */
[C---:B------:R-:W-:Y:S01]  /*8c80*/  IMAD R20, R106.reuse, R20, RZ ;  /* 0x000000146a147224 */ /* 0x040fe200078e02ff */
[----:B------:R-:W-:Y:S01]  /*8c90*/  I2IP.S8.S32.SAT R231, R53, R52, R54 ;  /* 0x0000003435e77239 */ /* 0x000fe20000001436 */
[-C--:B------:R-:W-:Y:S01]  /*8ca0*/  IMAD R18, R7, R110.reuse, R18 ;  /* 0x0000006e07127224 */ /* 0x080fe200078e0212 */
[----:B------:R-:W-:Y:S01]  /*8cb0*/  SHF.R.S32.HI R7, RZ, 0x18, R148 ;  /* 0x00000018ff077819 */ /* 0x000fe20000011494 */
[C---:B------:R-:W-:Y:S01]  /*8cc0*/  IMAD R21, R106.reuse, R21, RZ ;  /* 0x000000156a157224 */ /* 0x040fe200078e02ff */
[----:B------:R-:W-:Y:S01]  /*8cd0*/  SHF.R.S32.HI R9, RZ, 0x18, R138 ;  /* 0x00000018ff097819 */ /* 0x000fe2000001148a */
[----:B------:R-:W-:Y:S01]  /*8ce0*/  IMAD R19, R133, R110, R19 ;  /* 0x0000006e85137224 */ /* 0x000fe200078e0213 */
[----:B------:R1:W-:Y:S01]  /*8cf0*/  STS.128 [R240+UR43+0x3400], R224 ;  /* 0x003400e0f0007988 */ /* 0x0003e20008000c2b */
[----:B------:R-:W-:Y:S01]  /*8d00*/  SHF.R.S32.HI R137, RZ, 0x18, R139 ;  /* 0x00000018ff897819 */ /* 0x000fe2000001148b */
[C---:B------:R-:W-:Y:S01]  /*8d10*/  IMAD R22, R106.reuse, R22, RZ ;  /* 0x000000166a167224 */ /* 0x040fe200078e02ff */
[----:B------:R-:W-:Y:S01]  /*8d20*/  I2IP.S8.S32.SAT R14, R15, R14, RZ ;  /* 0x0000000e0f0e7239 */ /* 0x000fe200000014ff */
[----:B------:R-:W-:Y:S01]  /*8d30*/  IMAD R20, R5, R110, R20 ;  /* 0x0000006e05147224 */ /* 0x000fe200078e0214 */
[----:B------:R-:W-:Y:S01]  /*8d40*/  MOV R5, R147 ;  /* 0x0000009300057202 */ /* 0x000fe20000000f00 */
[----:B------:R-:W-:Y:S01]  /*8d50*/  IMAD R23, R106, R23, RZ ;  /* 0x000000176a177224 */ /* 0x000fe200078e02ff */
[----:B------:R-:W-:Y:S01]  /*8d60*/  I2IP.S8.S32.SAT R18, R19, R18, RZ ;  /* 0x0000001213127239 */ /* 0x000fe200000014ff */
[----:B------:R-:W-:Y:S01]  /*8d70*/  IMAD R21, R4, R110, R21 ;  /* 0x0000006e04157224 */ /* 0x000fe200078e0215 */
[----:B------:R3:W-:Y:S01]  /*8d80*/  STS.128 [R239+0x3400], R220 ;  /* 0x003400dcef007388 */ /* 0x0007e20000000c00 */
[----:B------:R-:W-:Y:S01]  /*8d90*/  SHF.R.S32.HI R4, RZ, 0x18, R146 ;  /* 0x00000018ff047819 */ /* 0x000fe20000011492 */
[C---:B------:R-:W-:Y:S01]  /*8da0*/  IMAD R24, R106.reuse, R24, RZ ;  /* 0x000000186a187224 */ /* 0x040fe200078e02ff */
[----:B------:R-:W-:Y:S01]  /*8db0*/  I2IP.S8.S32.SAT R42, R13, R12, R14 ;  /* 0x0000000c0d2a7239 */ /* 0x000fe2000000140e */
[----:B------:R-:W-:Y:S01]  /*8dc0*/  IMAD R22, R7, R110, R22 ;  /* 0x0000006e07167224 */ /* 0x000fe200078e0216 */
[----:B------:R-:W-:Y:S01]  /*8dd0*/  SHF.R.S32.HI R7, RZ, 0x18, R145 ;  /* 0x00000018ff077819 */ /* 0x000fe20000011491 */
[----:B------:R-:W-:Y:S01]  /*8de0*/  IMAD R25, R106, R25, RZ ;  /* 0x000000196a197224 */ /* 0x000fe200078e02ff */
[----:B------:R-:W-:Y:S01]  /*8df0*/  I2IP.S8.S32.SAT R43, R17, R16, R18 ;  /* 0x00000010112b7239 */ /* 0x000fe20000001412 */
[-C--:B------:R-:W-:Y:S01]  /*8e00*/  IMAD R23, R134, R110.reuse, R23 ;  /* 0x0000006e86177224 */ /* 0x080fe200078e0217 */
[----:B------:R-:W-:Y:S01]  /*8e10*/  BSSY.RECONVERGENT B0, `(.L_x_145) ;  /* 0x0000050000007945 */ /* 0x000fe20003800200 */
[----:B------:R-:W-:Y:S01]  /*8e20*/  IMAD R24, R5, R110, R24 ;  /* 0x0000006e05187224 */ /* 0x000fe200078e0218 */
[----:B------:R-:W-:Y:S01]  /*8e30*/  MOV R5, R144 ;  /* 0x0000009000057202 */ /* 0x000fe20000000f00 */
[----:B------:R-:W-:Y:S01]  /*8e40*/  IMAD R26, R106, R26, RZ ;  /* 0x0000001a6a1a7224 */ /* 0x000fe200078e02ff */
[----:B------:R-:W-:Y:S01]  /*8e50*/  I2IP.S8.S32.SAT R22, R23, R22, RZ ;  /* 0x0000001617167239 */ /* 0x000fe200000014ff */
[----:B------:R-:W-:Y:S01]  /*8e60*/  IMAD R25, R4, R110, R25 ;  /* 0x0000006e04197224 */ /* 0x000fe200078e0219 */
[----:B------:R-:W-:Y:S01]  /*8e70*/  SHF.R.S32.HI R4, RZ, 0x18, R143 ;  /* 0x00000018ff047819 */ /* 0x000fe2000001148f */
[C---:B------:R-:W-:Y:S01]  /*8e80*/  IMAD R27, R106.reuse, R27, RZ ;  /* 0x0000001b6a1b7224 */ /* 0x040fe200078e02ff */
[----:B------:R-:W-:Y:S01]  /*8e90*/  I2IP.S8.S32.SAT R20, R21, R20, R22 ;  /* 0x0000001415147239 */ /* 0x000fe20000001416 */
[C---:B------:R-:W-:Y:S01]  /*8ea0*/  IMAD R28, R106.reuse, R28, RZ ;  /* 0x0000001c6a1c7224 */ /* 0x040fe200078e02ff */
[----:B------:R-:W-:Y:S01]  /*8eb0*/  IADD3 R109, PT, PT, R109, 0x1, RZ ;  /* 0x000000016d6d7810 */ /* 0x000fe20007ffe0ff */
[-C--:B------:R-:W-:Y:S01]  /*8ec0*/  IMAD R26, R7, R110.reuse, R26 ;  /* 0x0000006e071a7224 */ /* 0x080fe200078e021a */
[----:B------:R-:W-:Y:S01]  /*8ed0*/  MOV R7, R141 ;  /* 0x0000008d00077202 */ /* 0x000fe20000000f00 */
[----:B------:R-:W-:Y:S01]  /*8ee0*/  IMAD R27, R135, R110, R27 ;  /* 0x0000006e871b7224 */ /* 0x000fe200078e021b */
[----:B-1----:R-:W-:Y:S01]  /*8ef0*/  I2IP.S8.S32.SAT R224, R89, R88, RZ ;  /* 0x0000005859e07239 */ /* 0x002fe200000014ff */
[----:B------:R-:W-:Y:S01]  /*8f00*/  IMAD R28, R5, R110, R28 ;  /* 0x0000006e051c7224 */ /* 0x000fe200078e021c */
[----:B------:R-:W-:Y:S01]  /*8f10*/  I2IP.S8.S32.SAT R225, R93, R92, RZ ;  /* 0x0000005c5de17239 */ /* 0x000fe200000014ff */
[C---:B------:R-:W-:Y:S01]  /*8f20*/  IMAD R29, R106.reuse, R29, RZ ;  /* 0x0000001d6a1d7224 */ /* 0x040fe200078e02ff */
[----:B------:R-:W-:Y:S01]  /*8f30*/  I2IP.S8.S32.SAT R226, R97, R96, RZ ;  /* 0x0000006061e27239 */ /* 0x000fe200000014ff */
[----:B------:R-:W-:Y:S01]  /*8f40*/  IMAD R30, R106, R30, RZ ;  /* 0x0000001e6a1e7224 */ /* 0x000fe200078e02ff */
[----:B------:R-:W-:Y:S01]  /*8f50*/  I2IP.S8.S32.SAT R227, R39, R38, RZ ;  /* 0x0000002627e37239 */ /* 0x000fe200000014ff */
[----:B------:R-:W-:Y:S01]  /*8f60*/  IMAD R29, R4, R110, R29 ;  /* 0x0000006e041d7224 */ /* 0x000fe200078e021d */
[----:B------:R-:W-:Y:S01]  /*8f70*/  I2IP.S8.S32.SAT R224, R85, R84, R224 ;  /* 0x0000005455e07239 */ /* 0x000fe200000014e0 */
[C---:B------:R-:W-:Y:S01]  /*8f80*/  IMAD R31, R106.reuse, R31, RZ ;  /* 0x0000001f6a1f7224 */ /* 0x040fe200078e02ff */
[----:B------:R-:W-:Y:S01]  /*8f90*/  I2IP.S8.S32.SAT R225, R91, R90, R225 ;  /* 0x0000005a5be17239 */ /* 0x000fe200000014e1 */
[C---:B------:R-:W-:Y:S01]  /*8fa0*/  IMAD R32, R106.reuse, R32, RZ ;  /* 0x000000206a207224 */ /* 0x040fe200078e02ff */
[----:B------:R-:W-:Y:S01]  /*8fb0*/  I2IP.S8.S32.SAT R226, R95, R94, R226 ;  /* 0x0000005e5fe27239 */ /* 0x000fe200000014e2 */
[C---:B------:R-:W-:Y:S01]  /*8fc0*/  IMAD R33, R106.reuse, R33, RZ ;  /* 0x000000216a217224 */ /* 0x040fe200078e02ff */
[----:B------:R-:W-:Y:S01]  /*8fd0*/  I2IP.S8.S32.SAT R227, R37, R36, R227 ;  /* 0x0000002425e37239 */ /* 0x000fe200000014e3 */
[C---:B------:R-:W-:Y:S01]  /*8fe0*/  IMAD R34, R106.reuse, R34, RZ ;  /* 0x000000226a227224 */ /* 0x040fe200078e02ff */
[----:B------:R-:W-:Y:S01]  /*8ff0*/  SHF.R.S32.HI R5, RZ, 0x18, R142 ;  /* 0x00000018ff057819 */ /* 0x000fe2000001148e */
[----:B------:R-:W-:Y:S01]  /*9000*/  IMAD R35, R106, R35, RZ ;  /* 0x000000236a237224 */ /* 0x000fe200078e02ff */
[----:B------:R-:W-:Y:S01]  /*9010*/  SHF.R.S32.HI R4, RZ, 0x18, R140 ;  /* 0x00000018ff047819 */ /* 0x000fe2000001148c */
[----:B------:R3:W-:Y:S02]  /*9020*/  STS.128 [R240+UR43+0x4400], R224 ;  /* 0x004400e0f0007988 */ /* 0x0007e40008000c2b */
[-C--:B------:R-:W-:Y:S02]  /*9030*/  IMAD R30, R5, R110.reuse, R30 ;  /* 0x0000006e051e7224 */ /* 0x080fe400078e021e */
[-C--:B------:R-:W-:Y:S02]  /*9040*/  IMAD R31, R136, R110.reuse, R31 ;  /* 0x0000006e881f7224 */ /* 0x080fe400078e021f */
[-C--:B------:R-:W-:Y:S02]  /*9050*/  IMAD R32, R7, R110.reuse, R32 ;  /* 0x0000006e07207224 */ /* 0x080fe400078e0220 */
[----:B------:R3:W-:Y:S01]  /*9060*/  STS.128 [R239+0x4400], R228 ;  /* 0x004400e4ef007388 */ /* 0x0007e20000000c00 */
[----:B------:R-:W-:Y:S01]  /*9070*/  IMAD R33, R4, R110, R33 ;  /* 0x0000006e04217224 */ /* 0x000fe200078e0221 */
[----:B------:R-:W-:Y:S01]  /*9080*/  I2IP.S8.S32.SAT R4, R27, R26, RZ ;  /* 0x0000001a1b047239 */ /* 0x000fe200000014ff */
[----:B------:R-:W-:Y:S01]  /*9090*/  IMAD R34, R9, R110, R34 ;  /* 0x0000006e09227224 */ /* 0x000fe200078e0222 */
[----:B------:R-:W-:Y:S01]  /*90a0*/  I2IP.S8.S32.SAT R5, R31, R30, RZ ;  /* 0x0000001e1f057239 */ /* 0x000fe200000014ff */
[----:B------:R-:W-:Y:S01]  /*90b0*/  IMAD R35, R137, R110, R35 ;  /* 0x0000006e89237224 */ /* 0x000fe200078e0223 */
[----:B------:R-:W-:Y:S02]  /*90c0*/  I2IP.S8.S32.SAT R21, R25, R24, R4 ;  /* 0x0000001819157239 */ /* 0x000fe40000001404 */
[----:B------:R3:W-:Y:S01]  /*90d0*/  STS.128 [R240+UR43+0x5400], R40 ;  /* 0x00540028f0007988 */ /* 0x0007e20008000c2b */
[----:B------:R-:W-:Y:S02]  /*90e0*/  I2IP.S8.S32.SAT R22, R29, R28, R5 ;  /* 0x0000001c1d167239 */ /* 0x000fe40000001405 */
[----:B------:R-:W-:Y:S04]  /*90f0*/  I2IP.S8.S32.SAT R6, R35, R34, RZ ;  /* 0x0000002223067239 */ /* 0x000fe800000014ff */
[----:B------:R-:W-:Y:S05]  /*9100*/  I2IP.S8.S32.SAT R23, R33, R32, R6 ;  /* 0x0000002021177239 */ /* 0x000fea0000001406 */
[----:B------:R3:W-:Y:S01]  /*9110*/  STS.128 [R239+0x5400], R20 ;  /* 0x00540014ef007388 */ /* 0x0007e20000000c00 */
[----:B------:R-:W-:Y:S01]  /*9120*/  @!PT LDS RZ, [RZ] ;  /* 0x00000000fffff984 */ /* 0x000fe20000000800 */
[----:B------:R-:W-:Y:S01]  /*9130*/  @!PT LDS RZ, [RZ] ;  /* 0x00000000fffff984 */ /* 0x000fe20000000800 */
[----:B------:R-:W-:Y:S01]  /*9140*/  @!PT LDS RZ, [RZ] ;  /* 0x00000000fffff984 */ /* 0x000fe20000000800 */
[----:B------:R-:W-:Y:S01]  /*9150*/  @!PT LDS RZ, [RZ] ;  /* 0x00000000fffff984 */ /* 0x000fe20000000800 */
[----:B------:R1:W-:Y:S07]  /*9160*/  MEMBAR.ALL.CTA ;  /* 0x0000000000007992 */ /* 0x0003ee0000008000 */
[----:B-1----:R-:W1:Y:S02]  /*9170*/  FENCE.VIEW.ASYNC.S ;  /* 0x00000000000073c6 */ /* 0x002e640000000000 */
[----:B-1----:R-:W-:Y:S06]  /*9180*/  BAR.SYNC.DEFER_BLOCKING 0x1, 0x80 ;  /* 0x0042000000007b1d */ /* 0x002fec0000010000 */
[----:B------:R-:W-:Y:S05]  /*9190*/  @P0 BRA `(.L_x_146) ;  /* 0x00000000005c0947 */ /* 0x000fea0003800000 */
[----:B------:R-:W-:Y:S01]  /*91a0*/  UIADD3 UR4, UPT, UPT, UR43, 0x3400, URZ ;  /* 0x000034002b047890 */ /* 0x000fe2000fffe0ff */
[----:B------:R-:W-:Y:S01]  /*91b0*/  R2UR UR13, R233 ;  /* 0x00000000e90d72ca */ /* 0x000fe200000e0000 */
[----:B------:R-:W-:Y:S01]  /*91c0*/  UIADD3 UR16, UP0, UPT, UR46, 0x680, URZ ;  /* 0x000006802e107890 */ /* 0x000fe2000ff1e0ff */
[----:B------:R-:W-:Y:S01]  /*91d0*/  R2UR UR14, R219 ;  /* 0x00000000db0e72ca */ /* 0x000fe200000e0000 */
[----:B------:R-:W-:Y:S01]  /*91e0*/  UMOV UR15, UR36 ;  /* 0x00000024000f7c82 */ /* 0x000fe20008000000 */
[----:B------:R-:W-:Y:S01]  /*91f0*/  UIADD3 UR8, UPT, UPT, UR43, 0x4400, URZ ;  /* 0x000044002b087890 */ /* 0x000fe2000fffe0ff */
[----:B------:R-:W-:Y:S01]  /*9200*/  IMAD.U32 R246, RZ, RZ, UR4 ;  /* 0x00000004fff67e24 */ /* 0x000fe2000f8e00ff */
[----:B------:R-:W-:Y:S01]  /*9210*/  UIADD3.X UR17, UPT, UPT, URZ, UR47, URZ, UP0, !UPT ;  /* 0x0000002fff117290 */ /* 0x000fe200087fe4ff */
[----:B------:R-:W-:Y:S01]  /*9220*/  UMOV UR11, UR36 ;  /* 0x00000024000b7c82 */ /* 0x000fe20008000000 */
[----:B------:R-:W-:Y:S02]  /*9230*/  UIADD3 UR4, UPT, UPT, UR43, 0x5400, URZ ;  /* 0x000054002b047890 */ /* 0x000fe4000fffe0ff */
[----:B------:R-:W-:Y:S01]  /*9240*/  R2UR UR12, R246 ;  /* 0x00000000f60c72ca */ /* 0x000fe200000e0000 */
[----:B------:R-:W-:Y:S02]  /*9250*/  UMOV UR7, UR36 ;  /* 0x0000002400077c82 */ /* 0x000fe40008000000 */
[----:B------:R-:W-:Y:S02]  /*9260*/  UIMAD UR13, UR13, 0x60, URZ ;  /* 0x000000600d0d78a4 */ /* 0x000fe4000f8e02ff */
[----:B------:R-:W-:Y:S02]  /*9270*/  USHF.L.U32 UR14, UR14, 0x7, URZ ;  /* 0x000000070e0e7899 */ /* 0x000fe400080006ff */
[----:B------:R-:W-:Y:S02]  /*9280*/  UIADD3 UR9, UPT, UPT, UR13, 0x20, URZ ;  /* 0x000000200d097890 */ /* 0x000fe4000fffe0ff */
[----:B------:R-:W-:Y:S03]  /*9290*/  UIADD3 UR5, UPT, UPT, UR13, 0x40, URZ ;  /* 0x000000400d057890 */ /* 0x000fe6000fffe0ff */
[----:B------:R-:W-:Y:S01]  /*92a0*/  UMOV UR10, UR14 ;  /* 0x0000000e000a7c82 */ /* 0x000fe20008000000 */
[----:B------:R-:W-:Y:S01]  /*92b0*/  UMOV UR6, UR14 ;  /* 0x0000000e00067c82 */ /* 0x000fe20008000000 */
[----:B------:R1:W-:Y:S02]  /*92c0*/  UTMASTG.3D [UR12], [UR16] ;  /* 0x0000000c100073b5 */ /* 0x0003e40008010000 */
[----:B------:R1:W-:Y:S02]  /*92d0*/  UTMASTG.3D [UR8], [UR16] ;  /* 0x00000008100073b5 */ /* 0x0003e40008010000 */
[----:B------:R1:W-:Y:S01]  /*92e0*/  UTMASTG.3D [UR4], [UR16] ;  /* 0x00000004100073b5 */ /* 0x0003e20008010000 */
[----:B------:R0:W-:Y:S01]  /*92f0*/  UTMACMDFLUSH ;  /* 0x00000000000079b7 */ /* 0x0001e20000000000 */
[----:B-1----:R-:W-:Y:S04]  /*9300*/  DEPBAR.LE SB0, 0x0 ;  /* 0x000080000000791a */ /* 0x002fe80000000000 */
.L_x_146:
[----:B------:R-:W-:Y:S05]  /*9310*/  BSYNC.RECONVERGENT B0 ;  /* 0x0000000000007941 */ /* 0x000fea0003800200 */
.L_x_145:
[----:B------:R-:W-:Y:S01]  /*9320*/  BAR.SYNC.DEFER_BLOCKING 0x1, 0x80 ;  /* 0x0042000000007b1d */ /* 0x000fe20000010000 */
[----:B------:R-:W-:Y:S01]  /*9330*/  ISETP.NE.AND P2, PT, R247, RZ, PT ;  /* 0x000000fff700720c */ /* 0x000fe20003f45270 */
[----:B------:R-:W-:Y:S01]  /*9340*/  IMAD.IADD R233, R105, 0x1, R218 ;  /* 0x0000000169e97824 */ /* 0x000fe200078e02da */
[----:B------:R-:W-:Y:S01]  /*9350*/  ISETP.NE.AND P0, PT, R248, 0x2, PT ;  /* 0x00000002f800780c */ /* 0x000fe20003f05270 */
[----:B------:R-:W-:Y:S01]  /*9360*/  IMAD.IADD R219, R107, 0x1, R232 ;  /* 0x000000016bdb7824 */ /* 0x000fe200078e02e8 */
[----:B------:R-:W-:Y:S02]  /*9370*/  ISETP.NE.AND P1, PT, R109, 0x4, PT ;  /* 0x000000046d00780c */ /* 0x000fe40003f25270 */
[----:B------:R-:W-:Y:S02]  /*9380*/  SEL R3, RZ, 0x1, P0 ;  /* 0x00000001ff037807 */ /* 0x000fe40000000000 */
[----:B------:R-:W-:Y:S02]  /*9390*/  SEL R0, RZ, 0x1, P1 ;  /* 0x00000001ff007807 */ /* 0x000fe40000800000 */
[----:B------:R-:W-:Y:S02]  /*93a0*/  LOP3.LUT R244, R244, R3, RZ, 0x3c, !PT ;  /* 0x00000003f4f47212 */ /* 0x000fe400078e3cff */
[----:B------:R-:W-:Y:S02]  /*93b0*/  LOP3.LUT R245, R245, R0, RZ, 0x3c, !PT ;  /* 0x00000000f5f57212 */ /* 0x000fe400078e3cff */
[----:B------:R-:W-:Y:S02]  /*93c0*/  @P2 R2UR UR36, R242 ;  /* 0x00000000f22422ca */ /* 0x000fe400000e0000 */
[----:B------:R-:W-:Y:S02]  /*93d0*/  SEL R248, R248, RZ, P0 ;  /* 0x000000fff8f87207 */ /* 0x000fe40000000000 */
[----:B------:R-:W-:Y:S01]  /*93e0*/  SEL R109, R109, RZ, P1 ;  /* 0x000000ff6d6d7207 */ /* 0x000fe20000800000 */
[----:B------:R-:W-:Y:S10]  /*93f0*/  @P2 BRA `(.L_x_147) ;  /* 0xffffffd000082947 */ /* 0x000ff4000383ffff */
[----:B------:R-:W-:Y:S05]  /*9400*/  EXIT ;  /* 0x000000000000794d */ /* 0x000fea0003800000 */
.L_x_25:
[----:B--2---:R2:W4:Y:S02]  /*9410*/  SYNCS.PHASECHK.TRANS64.TRYWAIT P0, [R3+URZ+0x2d0], R2 ;  /* 0x0002d002030075a7 */ /* 0x00452400080011ff */
[----:B----4-:R-:W-:Y:S05]  /*9420*/  @!P0 NANOSLEEP.SYNCS 0x989680 ;  /* 0x009896800000895d */ /* 0x010fea0003900000 */
[----:B------:R-:W4:Y:S02]  /*9430*/  @!P0 SYNCS.PHASECHK.TRANS64 P0, [R3+URZ+0x2d0], R2 ;  /* 0x0002d002030085a7 */ /* 0x000f2400080010ff */
[----:B----4-:R-:W-:Y:S05]  /*9440*/  @!P0 BRA `(.L_x_25) ;  /* 0xfffffffc00f08947 */ /* 0x010fea000383ffff */
[----:B------:R-:W-:Y:S05]  /*9450*/  BRA `(.L_x_148) ;  /* 0xffffff8400e07947 */ /* 0x000fea000383ffff */
.L_x_28:
[----:B-1----:R-:W-:Y:S07]  /*9460*/  MOV R2, UR33 ;  /* 0x0000002100027c02 */ /* 0x002fee0008000f00 */
.L_x_149:
[----:B-1----:R1:W2:Y:S02]  /*9470*/  SYNCS.PHASECHK.TRANS64.TRYWAIT P0, [R2+URZ+0x120], R5 ;  /* 0x00012005020075a7 */ /* 0x0022a400080011ff */
[----:B--2---:R-:W-:Y:S05]  /*9480*/  @!P0 NANOSLEEP.SYNCS 0x989680 ;  /* 0x009896800000895d */ /* 0x004fea0003900000 */
[----:B------:R-:W2:Y:S02]  /*9490*/  @!P0 SYNCS.PHASECHK.TRANS64 P0, [R2+URZ+0x120], R5 ;  /* 0x00012005020085a7 */ /* 0x000ea400080010ff */
[----:B--2---:R-:W-:Y:S05]  /*94a0*/  @!P0 BRA `(.L_x_149) ;  /* 0xfffffffc00f08947 */ /* 0x004fea000383ffff */
[----:B------:R-:W-:Y:S05]  /*94b0*/  BRA `(.L_x_27) ;  /* 0xffffff8800487947 */ /* 0x000fea000383ffff */
.L_x_35:
[----:B-1----:R-:W-:Y:S07]  /*94c0*/  MOV R2, UR17 ;  /* 0x0000001100027c02 */ /* 0x002fee0008000f00 */
.L_x_150:
[----:B-1----:R1:W2:Y:S02]  /*94d0*/  SYNCS.PHASECHK.TRANS64.TRYWAIT P0, [R2+URZ+0x120], R5 ;  /* 0x00012005020075a7 */ /* 0x0022a400080011ff */
[----:B--2---:R-:W-:Y:S05]  /*94e0*/  @!P0 NANOSLEEP.SYNCS 0x989680 ;  /* 0x009896800000895d */ /* 0x004fea0003900000 */
[----:B------:R-:W2:Y:S02]  /*94f0*/  @!P0 SYNCS.PHASECHK.TRANS64 P0, [R2+URZ+0x120], R5 ;  /* 0x00012005020085a7 */ /* 0x000ea400080010ff */
[----:B--2---:R-:W-:Y:S05]  /*9500*/  @!P0 BRA `(.L_x_150) ;  /* 0xfffffffc00f08947 */ /* 0x004fea000383ffff */
[----:B------:R-:W-:Y:S05]  /*9510*/  BRA `(.L_x_34) ;  /* 0xffffff8c00047947 */ /* 0x000fea000383ffff */
.L_x_40:
[----:B-1----:R1:W2:Y:S02]  /*9520*/  SYNCS.PHASECHK.TRANS64.TRYWAIT P0, [R2+URZ+0x260], R3 ;  /* 0x00026003020075a7 */ /* 0x0022a400080011ff */
[----:B--2---:R-:W-:Y:S05]  /*9530*/  @!P0 NANOSLEEP.SYNCS 0x989680 ;  /* 0x009896800000895d */ /* 0x004fea0003900000 */
[----:B------:R-:W2:Y:S02]  /*9540*/  @!P0 SYNCS.PHASECHK.TRANS64 P0, [R2+URZ+0x260], R3 ;  /* 0x00026003020085a7 */ /* 0x000ea400080010ff */
[----:B--2---:R-:W-:Y:S05]  /*9550*/  @!P0 BRA `(.L_x_40) ;  /* 0xfffffffc00f08947 */ /* 0x004fea000383ffff */
[----:B------:R-:W-:Y:S05]  /*9560*/  BRA `(.L_x_151) ;  /* 0xffffff8c00a87947 */ /* 0x000fea000383ffff */
.L_x_44:
[----:B---3--:R-:W-:-:S07]  /*9570*/  MOV R0, UR5 ;  /* 0x0000000500007c02 */ /* 0x008fce0008000f00 */
.L_x_152:
[----:B-1----:R1:W2:Y:S02]  /*9580*/  SYNCS.PHASECHK.TRANS64.TRYWAIT P0, [R0+URZ], R3 ;  /* 0x00000003000075a7 */ /* 0x0022a400080011ff */
[----:B--2---:R-:W-:Y:S05]  /*9590*/  @!P0 NANOSLEEP.SYNCS 0x989680 ;  /* 0x009896800000895d */ /* 0x004fea0003900000 */
[----:B------:R-:W2:Y:S02]  /*95a0*/  @!P0 SYNCS.PHASECHK.TRANS64 P0, [R0+URZ], R3 ;  /* 0x00000003000085a7 */ /* 0x000ea400080010ff */
[----:B--2---:R-:W-:Y:S05]  /*95b0*/  @!P0 BRA `(.L_x_152) ;  /* 0xfffffffc00f08947 */ /* 0x004fea000383ffff */
[----:B------:R-:W-:Y:S05]  /*95c0*/  BRA `(.L_x_153) ;  /* 0xffffff9400187947 */ /* 0x000fea000383ffff */
.L_x_45:
[----:B---3--:R-:W-:-:S07]  /*95d0*/  MOV R0, UR5 ;  /* 0x0000000500007c02 */ /* 0x008fce0008000f00 */
.L_x_154:
[----:B-1----:R1:W2:Y:S02]  /*95e0*/  SYNCS.PHASECHK.TRANS64.TRYWAIT P0, [R0+URZ], R3 ;  /* 0x00000003000075a7 */ /* 0x0022a400080011ff */
[----:B--2---:R-:W-:Y:S05]  /*95f0*/  @!P0 NANOSLEEP.SYNCS 0x989680 ;  /* 0x009896800000895d */ /* 0x004fea0003900000 */
[----:B------:R-:W2:Y:S02]  /*9600*/  @!P0 SYNCS.PHASECHK.TRANS64 P0, [R0+URZ], R3 ;  /* 0x00000003000085a7 */ /* 0x000ea400080010ff */
[----:B--2---:R-:W-:Y:S05]  /*9610*/  @!P0 BRA `(.L_x_154) ;  /* 0xfffffffc00f08947 */ /* 0x004fea000383ffff */
[----:B------:R-:W-:Y:S05]  /*9620*/  BRA `(.L_x_155) ;  /* 0xffffff9400247947 */ /* 0x000fea000383ffff */
.L_x_46:
[----:B---3--:R-:W-:-:S07]  /*9630*/  MOV R0, UR5 ;  /* 0x0000000500007c02 */ /* 0x008fce0008000f00 */
.L_x_156:
[----:B-1----:R1:W2:Y:S02]  /*9640*/  SYNCS.PHASECHK.TRANS64.TRYWAIT P0, [R0+URZ], R3 ;  /* 0x00000003000075a7 */ /* 0x0022a400080011ff */
[----:B--2---:R-:W-:Y:S05]  /*9650*/  @!P0 NANOSLEEP.SYNCS 0x989680 ;  /* 0x009896800000895d */ /* 0x004fea0003900000 */
[----:B------:R-:W2:Y:S02]  /*9660*/  @!P0 SYNCS.PHASECHK.TRANS64 P0, [R0+URZ], R3 ;  /* 0x00000003000085a7 */ /* 0x000ea400080010ff */
[----:B--2---:R-:W-:Y:S05]  /*9670*/  @!P0 BRA `(.L_x_156) ;  /* 0xfffffffc00f08947 */ /* 0x004fea000383ffff */
[----:B------:R-:W-:Y:S05]  /*9680*/  BRA `(.L_x_157) ;  /* 0xffffff9400307947 */ /* 0x000fea000383ffff */
.L_x_47:
[----:B---3--:R-:W-:-:S07]  /*9690*/  MOV R0, UR5 ;  /* 0x0000000500007c02 */ /* 0x008fce0008000f00 */
.L_x_158:
[----:B-1----:R1:W2:Y:S02]  /*96a0*/  SYNCS.PHASECHK.TRANS64.TRYWAIT P0, [R0+URZ], R3 ;  /* 0x00000003000075a7 */ /* 0x0022a400080011ff */
[----:B--2---:R-:W-:Y:S05]  /*96b0*/  @!P0 NANOSLEEP.SYNCS 0x989680 ;  /* 0x009896800000895d */ /* 0x004fea0003900000 */
[----:B------:R-:W2:Y:S02]  /*96c0*/  @!P0 SYNCS.PHASECHK.TRANS64 P0, [R0+URZ], R3 ;  /* 0x00000003000085a7 */ /* 0x000ea400080010ff */
[----:B--2---:R-:W-:Y:S05]  /*96d0*/  @!P0 BRA `(.L_x_158) ;  /* 0xfffffffc00f08947 */ /* 0x004fea000383ffff */
[----:B------:R-:W-:Y:S05]  /*96e0*/  BRA `(.L_x_159) ;  /* 0xffffff94003c7947 */ /* 0x000fea000383ffff */
.L_x_48:
[----:B---3--:R-:W-:-:S07]  /*96f0*/  MOV R0, UR5 ;  /* 0x0000000500007c02 */ /* 0x008fce0008000f00 */
.L_x_160:
[----:B-1----:R1:W2:Y:S02]  /*9700*/  SYNCS.PHASECHK.TRANS64.TRYWAIT P0, [R0+URZ], R3 ;  /* 0x00000003000075a7 */ /* 0x0022a400080011ff */
[----:B--2---:R-:W-:Y:S05]  /*9710*/  @!P0 NANOSLEEP.SYNCS 0x989680 ;  /* 0x009896800000895d */ /* 0x004fea0003900000 */
[----:B------:R-:W2:Y:S02]  /*9720*/  @!P0 SYNCS.PHASECHK.TRANS64 P0, [R0+URZ], R3 ;  /* 0x00000003000085a7 */ /* 0x000ea400080010ff */
[----:B--2---:R-:W-:Y:S05]  /*9730*/  @!P0 BRA `(.L_x_160) ;  /* 0xfffffffc00f08947 */ /* 0x004fea000383ffff */
[----:B------:R-:W-:Y:S05]  /*9740*/  BRA `(.L_x_161) ;  /* 0xffffff9400487947 */ /* 0x000fea000383ffff */
.L_x_49:
[----:B---3--:R-:W-:-:S07]  /*9750*/  MOV R0, UR5 ;  /* 0x0000000500007c02 */ /* 0x008fce0008000f00 */
.L_x_162:
[----:B-1----:R1:W2:Y:S02]  /*9760*/  SYNCS.PHASECHK.TRANS64.TRYWAIT P0, [R0+URZ], R3 ;  /* 0x00000003000075a7 */ /* 0x0022a400080011ff */
[----:B--2---:R-:W-:Y:S05]  /*9770*/  @!P0 NANOSLEEP.SYNCS 0x989680 ;  /* 0x009896800000895d */ /* 0x004fea0003900000 */
[----:B------:R-:W2:Y:S02]  /*9780*/  @!P0 SYNCS.PHASECHK.TRANS64 P0, [R0+URZ], R3 ;  /* 0x00000003000085a7 */ /* 0x000ea400080010ff */
[----:B--2---:R-:W-:Y:S05]  /*9790*/  @!P0 BRA `(.L_x_162) ;  /* 0xfffffffc00f08947 */ /* 0x004fea000383ffff */
[----:B------:R-:W-:Y:S05]  /*97a0*/  BRA `(.L_x_163) ;  /* 0xffffff9400547947 */ /* 0x000fea000383ffff */
.L_x_50:
[----:B---3--:R-:W-:-:S07]  /*97b0*/  MOV R0, UR5 ;  /* 0x0000000500007c02 */ /* 0x008fce0008000f00 */
.L_x_164:
[----:B-1----:R1:W2:Y:S02]  /*97c0*/  SYNCS.PHASECHK.TRANS64.TRYWAIT P0, [R0+URZ], R3 ;  /* 0x00000003000075a7 */ /* 0x0022a400080011ff */
[----:B--2---:R-:W-:Y:S05]  /*97d0*/  @!P0 NANOSLEEP.SYNCS 0x989680 ;  /* 0x009896800000895d */ /* 0x004fea0003900000 */
[----:B------:R-:W2:Y:S02]  /*97e0*/  @!P0 SYNCS.PHASECHK.TRANS64 P0, [R0+URZ], R3 ;  /* 0x00000003000085a7 */ /* 0x000ea400080010ff */
[----:B--2---:R-:W-:Y:S05]  /*97f0*/  @!P0 BRA `(.L_x_164) ;  /* 0xfffffffc00f08947 */ /* 0x004fea000383ffff */
[----:B------:R-:W-:Y:S05]  /*9800*/  BRA `(.L_x_165) ;  /* 0xffffff9400607947 */ /* 0x000fea000383ffff */
.L_x_51:
[----:B---3--:R-:W-:-:S07]  /*9810*/  MOV R0, UR5 ;  /* 0x0000000500007c02 */ /* 0x008fce0008000f00 */
.L_x_166:
[----:B-1----:R1:W2:Y:S02]  /*9820*/  SYNCS.PHASECHK.TRANS64.TRYWAIT P0, [R0+URZ], R3 ;  /* 0x00000003000075a7 */ /* 0x0022a400080011ff */
[----:B--2---:R-:W-:Y:S05]  /*9830*/  @!P0 NANOSLEEP.SYNCS 0x989680 ;  /* 0x009896800000895d */ /* 0x004fea0003900000 */
[----:B------:R-:W2:Y:S02]  /*9840*/  @!P0 SYNCS.PHASECHK.TRANS64 P0, [R0+URZ], R3 ;  /* 0x00000003000085a7 */ /* 0x000ea400080010ff */
[----:B--2---:R-:W-:Y:S05]  /*9850*/  @!P0 BRA `(.L_x_166) ;  /* 0xfffffffc00f08947 */ /* 0x004fea000383ffff */
[----:B------:R-:W-:Y:S05]  /*9860*/  BRA `(.L_x_167) ;  /* 0xffffff94006c7947 */ /* 0x000fea000383ffff */
.L_x_52:
[----:B---3--:R-:W-:-:S07]  /*9870*/  MOV R0, UR5 ;  /* 0x0000000500007c02 */ /* 0x008fce0008000f00 */
.L_x_168:
[----:B-1----:R1:W2:Y:S02]  /*9880*/  SYNCS.PHASECHK.TRANS64.TRYWAIT P0, [R0+URZ], R3 ;  /* 0x00000003000075a7 */ /* 0x0022a400080011ff */
[----:B--2---:R-:W-:Y:S05]  /*9890*/  @!P0 NANOSLEEP.SYNCS 0x989680 ;  /* 0x009896800000895d */ /* 0x004fea0003900000 */
[----:B------:R-:W2:Y:S02]  /*98a0*/  @!P0 SYNCS.PHASECHK.TRANS64 P0, [R0+URZ], R3 ;  /* 0x00000003000085a7 */ /* 0x000ea400080010ff */
[----:B--2---:R-:W-:Y:S05]  /*98b0*/  @!P0 BRA `(.L_x_168) ;  /* 0xfffffffc00f08947 */ /* 0x004fea000383ffff */
[----:B------:R-:W-:Y:S05]  /*98c0*/  BRA `(.L_x_169) ;  /* 0xffffff9400787947 */ /* 0x000fea000383ffff */
.L_x_53:
[----:B---3--:R-:W-:-:S07]  /*98d0*/  MOV R0, UR5 ;  /* 0x0000000500007c02 */ /* 0x008fce0008000f00 */
.L_x_170:
[----:B-1----:R1:W2:Y:S02]  /*98e0*/  SYNCS.PHASECHK.TRANS64.TRYWAIT P0, [R0+URZ], R3 ;  /* 0x00000003000075a7 */ /* 0x0022a400080011ff */
[----:B--2---:R-:W-:Y:S05]  /*98f0*/  @!P0 NANOSLEEP.SYNCS 0x989680 ;  /* 0x009896800000895d */ /* 0x004fea0003900000 */
[----:B------:R-:W2:Y:S02]  /*9900*/  @!P0 SYNCS.PHASECHK.TRANS64 P0, [R0+URZ], R3 ;  /* 0x00000003000085a7 */ /* 0x000ea400080010ff */
[----:B--2---:R-:W-:Y:S05]  /*9910*/  @!P0 BRA `(.L_x_170) ;  /* 0xfffffffc00f08947 */ /* 0x004fea000383ffff */
[----:B------:R-:W-:Y:S05]  /*9920*/  BRA `(.L_x_171) ;  /* 0xffffff9400847947 */ /* 0x000fea000383ffff */
.L_x_54:
[----:B---3--:R-:W-:-:S07]  /*9930*/  MOV R0, UR5 ;  /* 0x0000000500007c02 */ /* 0x008fce0008000f00 */
.L_x_172:
[----:B-1----:R1:W2:Y:S02]  /*9940*/  SYNCS.PHASECHK.TRANS64.TRYWAIT P0, [R0+URZ], R3 ;  /* 0x00000003000075a7 */ /* 0x0022a400080011ff */
[----:B--2---:R-:W-:Y:S05]  /*9950*/  @!P0 NANOSLEEP.SYNCS 0x989680 ;  /* 0x009896800000895d */ /* 0x004fea0003900000 */
[----:B------:R-:W2:Y:S02]  /*9960*/  @!P0 SYNCS.PHASECHK.TRANS64 P0, [R0+URZ], R3 ;  /* 0x00000003000085a7 */ /* 0x000ea400080010ff */
[----:B--2---:R-:W-:Y:S05]  /*9970*/  @!P0 BRA `(.L_x_172) ;  /* 0xfffffffc00f08947 */ /* 0x004fea000383ffff */
[----:B------:R-:W-:Y:S05]  /*9980*/  BRA `(.L_x_173) ;  /* 0xffffff9400907947 */ /* 0x000fea000383ffff */
.L_x_55:
[----:B---3--:R-:W-:-:S07]  /*9990*/  MOV R0, UR5 ;  /* 0x0000000500007c02 */ /* 0x008fce0008000f00 */
.L_x_174:
[----:B-1----:R1:W2:Y:S02]  /*99a0*/  SYNCS.PHASECHK.TRANS64.TRYWAIT P0, [R0+URZ], R3 ;  /* 0x00000003000075a7 */ /* 0x0022a400080011ff */
[----:B--2---:R-:W-:Y:S05]  /*99b0*/  @!P0 NANOSLEEP.SYNCS 0x989680 ;  /* 0x009896800000895d */ /* 0x004fea0003900000 */
[----:B------:R-:W2:Y:S02]  /*99c0*/  @!P0 SYNCS.PHASECHK.TRANS64 P0, [R0+URZ], R3 ;  /* 0x00000003000085a7 */ /* 0x000ea400080010ff */
[----:B--2---:R-:W-:Y:S05]  /*99d0*/  @!P0 BRA `(.L_x_174) ;  /* 0xfffffffc00f08947 */ /* 0x004fea000383ffff */
[----:B------:R-:W-:Y:S05]  /*99e0*/  BRA `(.L_x_175) ;  /* 0xffffff94009c7947 */ /* 0x000fea000383ffff */
.L_x_56:
[----:B---3--:R-:W-:-:S07]  /*99f0*/  MOV R0, UR5 ;  /* 0x0000000500007c02 */ /* 0x008fce0008000f00 */
.L_x_176:
[----:B-1----:R1:W2:Y:S02]  /*9a00*/  SYNCS.PHASECHK.TRANS64.TRYWAIT P0, [R0+URZ], R3 ;  /* 0x00000003000075a7 */ /* 0x0022a400080011ff */
[----:B--2---:R-:W-:Y:S05]  /*9a10*/  @!P0 NANOSLEEP.SYNCS 0x989680 ;  /* 0x009896800000895d */ /* 0x004fea0003900000 */
[----:B------:R-:W2:Y:S02]  /*9a20*/  @!P0 SYNCS.PHASECHK.TRANS64 P0, [R0+URZ], R3 ;  /* 0x00000003000085a7 */ /* 0x000ea400080010ff */
[----:B--2---:R-:W-:Y:S05]  /*9a30*/  @!P0 BRA `(.L_x_176) ;  /* 0xfffffffc00f08947 */ /* 0x004fea000383ffff */
[----:B------:R-:W-:Y:S05]  /*9a40*/  BRA `(.L_x_177) ;  /* 0xffffff9400a87947 */ /* 0x000fea000383ffff */
.L_x_57:
[----:B---3--:R-:W-:-:S07]  /*9a50*/  MOV R0, UR5 ;  /* 0x0000000500007c02 */ /* 0x008fce0008000f00 */
.L_x_178:
[----:B-1----:R1:W2:Y:S02]  /*9a60*/  SYNCS.PHASECHK.TRANS64.TRYWAIT P0, [R0+URZ], R3 ;  /* 0x00000003000075a7 */ /* 0x0022a400080011ff */
[----:B--2---:R-:W-:Y:S05]  /*9a70*/  @!P0 NANOSLEEP.SYNCS 0x989680 ;  /* 0x009896800000895d */ /* 0x004fea0003900000 */
[----:B------:R-:W2:Y:S02]  /*9a80*/  @!P0 SYNCS.PHASECHK.TRANS64 P0, [R0+URZ], R3 ;  /* 0x00000003000085a7 */ /* 0x000ea400080010ff */
[----:B--2---:R-:W-:Y:S05]  /*9a90*/  @!P0 BRA `(.L_x_178) ;  /* 0xfffffffc00f08947 */ /* 0x004fea000383ffff */
[----:B------:R-:W-:Y:S05]  /*9aa0*/  BRA `(.L_x_179) ;  /* 0xffffff9400b47947 */ /* 0x000fea000383ffff */
.L_x_58:
[----:B---3--:R-:W-:-:S07]  /*9ab0*/  MOV R0, UR5 ;  /* 0x0000000500007c02 */ /* 0x008fce0008000f00 */
.L_x_180:
[----:B-1----:R1:W2:Y:S02]  /*9ac0*/  SYNCS.PHASECHK.TRANS64.TRYWAIT P0, [R0+URZ], R3 ;  /* 0x00000003000075a7 */ /* 0x0022a400080011ff */
[----:B--2---:R-:W-:Y:S05]  /*9ad0*/  @!P0 NANOSLEEP.SYNCS 0x989680 ;  /* 0x009896800000895d */ /* 0x004fea0003900000 */
[----:B------:R-:W2:Y:S02]  /*9ae0*/  @!P0 SYNCS.PHASECHK.TRANS64 P0, [R0+URZ], R3 ;  /* 0x00000003000085a7 */ /* 0x000ea400080010ff */
[----:B--2---:R-:W-:Y:S05]  /*9af0*/  @!P0 BRA `(.L_x_180) ;  /* 0xfffffffc00f08947 */ /* 0x004fea000383ffff */
[----:B------:R-:W-:Y:S05]  /*9b00*/  BRA `(.L_x_181) ;  /* 0xffffff9400c07947 */ /* 0x000fea000383ffff */
.L_x_59:
[----:B---3--:R-:W-:-:S07]  /*9b10*/  MOV R0, UR5 ;  /* 0x0000000500007c02 */ /* 0x008fce0008000f00 */
.L_x_182:
[----:B-1----:R1:W2:Y:S02]  /*9b20*/  SYNCS.PHASECHK.TRANS64.TRYWAIT P0, [R0+URZ], R3 ;  /* 0x00000003000075a7 */ /* 0x0022a400080011ff */
[----:B--2---:R-:W-:Y:S05]  /*9b30*/  @!P0 NANOSLEEP.SYNCS 0x989680 ;  /* 0x009896800000895d */ /* 0x004fea0003900000 */
[----:B------:R-:W2:Y:S02]  /*9b40*/  @!P0 SYNCS.PHASECHK.TRANS64 P0, [R0+URZ], R3 ;  /* 0x00000003000085a7 */ /* 0x000ea400080010ff */
[----:B--2---:R-:W-:Y:S05]  /*9b50*/  @!P0 BRA `(.L_x_182) ;  /* 0xfffffffc00f08947 */ /* 0x004fea000383ffff */
[----:B------:R-:W-:Y:S05]  /*9b60*/  BRA `(.L_x_183) ;  /* 0xffffff9400cc7947 */ /* 0x000fea000383ffff */
.L_x_60:
[----:B---3--:R-:W-:-:S07]  /*9b70*/  MOV R0, UR5 ;  /* 0x0000000500007c02 */ /* 0x008fce0008000f00 */
.L_x_184:
[----:B-1----:R1:W2:Y:S02]  /*9b80*/  SYNCS.PHASECHK.TRANS64.TRYWAIT P0, [R0+URZ], R3 ;  /* 0x00000003000075a7 */ /* 0x0022a400080011ff */
[----:B--2---:R-:W-:Y:S05]  /*9b90*/  @!P0 NANOSLEEP.SYNCS 0x989680 ;  /* 0x009896800000895d */ /* 0x004fea0003900000 */
[----:B------:R-:W2:Y:S02]  /*9ba0*/  @!P0 SYNCS.PHASECHK.TRANS64 P0, [R0+URZ], R3 ;  /* 0x00000003000085a7 */ /* 0x000ea400080010ff */
[----:B--2---:R-:W-:Y:S05]  /*9bb0*/  @!P0 BRA `(.L_x_184) ;  /* 0xfffffffc00f08947 */ /* 0x004fea000383ffff */
[----:B------:R-:W-:Y:S05]  /*9bc0*/  BRA `(.L_x_185) ;  /* 0xffffff9400d87947 */ /* 0x000fea000383ffff */
.L_x_61:
[----:B---3--:R-:W-:-:S07]  /*9bd0*/  MOV R0, UR5 ;  /* 0x0000000500007c02 */ /* 0x008fce0008000f00 */
.L_x_186:
[----:B-1----:R1:W2:Y:S02]  /*9be0*/  SYNCS.PHASECHK.TRANS64.TRYWAIT P0, [R0+URZ], R3 ;  /* 0x00000003000075a7 */ /* 0x0022a400080011ff */
[----:B--2---:R-:W-:Y:S05]  /*9bf0*/  @!P0 NANOSLEEP.SYNCS 0x989680 ;  /* 0x009896800000895d */ /* 0x004fea0003900000 */
[----:B------:R-:W2:Y:S02]  /*9c00*/  @!P0 SYNCS.PHASECHK.TRANS64 P0, [R0+URZ], R3 ;  /* 0x00000003000085a7 */ /* 0x000ea400080010ff */
[----:B--2---:R-:W-:Y:S05]  /*9c10*/  @!P0 BRA `(.L_x_186) ;  /* 0xfffffffc00f08947 */ /* 0x004fea000383ffff */
[----:B------:R-:W-:Y:S05]  /*9c20*/  BRA `(.L_x_187) ;  /* 0xffffff9400e47947 */ /* 0x000fea000383ffff */
.L_x_62:
[----:B---3--:R-:W-:-:S07]  /*9c30*/  MOV R0, UR5 ;  /* 0x0000000500007c02 */ /* 0x008fce0008000f00 */
.L_x_188:
[----:B-1----:R1:W2:Y:S02]  /*9c40*/  SYNCS.PHASECHK.TRANS64.TRYWAIT P0, [R0+URZ], R3 ;  /* 0x00000003000075a7 */ /* 0x0022a400080011ff */
[----:B--2---:R-:W-:Y:S05]  /*9c50*/  @!P0 NANOSLEEP.SYNCS 0x989680 ;  /* 0x009896800000895d */ /* 0x004fea0003900000 */
[----:B------:R-:W2:Y:S02]  /*9c60*/  @!P0 SYNCS.PHASECHK.TRANS64 P0, [R0+URZ], R3 ;  /* 0x00000003000085a7 */ /* 0x000ea400080010ff */
[----:B--2---:R-:W-:Y:S05]  /*9c70*/  @!P0 BRA `(.L_x_188) ;  /* 0xfffffffc00f08947 */ /* 0x004fea000383ffff */
[----:B------:R-:W-:Y:S05]  /*9c80*/  BRA `(.L_x_189) ;  /* 0xffffff9400f07947 */ /* 0x000fea000383ffff */
.L_x_63:
[----:B---3--:R-:W-:-:S07]  /*9c90*/  MOV R0, UR5 ;  /* 0x0000000500007c02 */ /* 0x008fce0008000f00 */
.L_x_190:
[----:B-1----:R1:W2:Y:S02]  /*9ca0*/  SYNCS.PHASECHK.TRANS64.TRYWAIT P0, [R0+URZ], R3 ;  /* 0x00000003000075a7 */ /* 0x0022a400080011ff */
[----:B--2---:R-:W-:Y:S05]  /*9cb0*/  @!P0 NANOSLEEP.SYNCS 0x989680 ;  /* 0x009896800000895d */ /* 0x004fea0003900000 */
[----:B------:R-:W2:Y:S02]  /*9cc0*/  @!P0 SYNCS.PHASECHK.TRANS64 P0, [R0+URZ], R3 ;  /* 0x00000003000085a7 */ /* 0x000ea400080010ff */
[----:B--2---:R-:W-:Y:S05]  /*9cd0*/  @!P0 BRA `(.L_x_190) ;  /* 0xfffffffc00f08947 */ /* 0x004fea000383ffff */
[----:B------:R-:W-:Y:S05]  /*9ce0*/  BRA `(.L_x_191) ;  /* 0xffffff9400fc7947 */ /* 0x000fea000383ffff */
.L_x_64:
[----:B---3--:R-:W-:-:S07]  /*9cf0*/  MOV R0, UR5 ;  /* 0x0000000500007c02 */ /* 0x008fce0008000f00 */
.L_x_192:
[----:B-1----:R1:W2:Y:S02]  /*9d00*/  SYNCS.PHASECHK.TRANS64.TRYWAIT P0, [R0+URZ], R3 ;  /* 0x00000003000075a7 */ /* 0x0022a400080011ff */
[----:B--2---:R-:W-:Y:S05]  /*9d10*/  @!P0 NANOSLEEP.SYNCS 0x989680 ;  /* 0x009896800000895d */ /* 0x004fea0003900000 */
[----:B------:R-:W2:Y:S02]  /*9d20*/  @!P0 SYNCS.PHASECHK.TRANS64 P0, [R0+URZ], R3 ;  /* 0x00000003000085a7 */ /* 0x000ea400080010ff */
[----:B--2---:R-:W-:Y:S05]  /*9d30*/  @!P0 BRA `(.L_x_192) ;  /* 0xfffffffc00f08947 */ /* 0x004fea000383ffff */
[----:B------:R-:W-:Y:S05]  /*9d40*/  BRA `(.L_x_193) ;  /* 0xffffff9800087947 */ /* 0x000fea000383ffff */
.L_x_65:
[----:B---3--:R-:W-:-:S07]  /*9d50*/  MOV R0, UR5 ;  /* 0x0000000500007c02 */ /* 0x008fce0008000f00 */
.L_x_194:
[----:B-1----:R1:W2:Y:S02]  /*9d60*/  SYNCS.PHASECHK.TRANS64.TRYWAIT P0, [R0+URZ], R3 ;  /* 0x00000003000075a7 */ /* 0x0022a400080011ff */
[----:B--2---:R-:W-:Y:S05]  /*9d70*/  @!P0 NANOSLEEP.SYNCS 0x989680 ;  /* 0x009896800000895d */ /* 0x004fea0003900000 */
[----:B------:R-:W2:Y:S02]  /*9d80*/  @!P0 SYNCS.PHASECHK.TRANS64 P0, [R0+URZ], R3 ;  /* 0x00000003000085a7 */ /* 0x000ea400080010ff */
[----:B--2---:R-:W-:Y:S05]  /*9d90*/  @!P0 BRA `(.L_x_194) ;  /* 0xfffffffc00f08947 */ /* 0x004fea000383ffff */
[----:B------:R-:W-:Y:S05]  /*9da0*/  BRA `(.L_x_195) ;  /* 0xffffff9800147947 */ /* 0x000fea000383ffff */
.L_x_66:
[----:B---3--:R-:W-:-:S07]  /*9db0*/  MOV R0, UR5 ;  /* 0x0000000500007c02 */ /* 0x008fce0008000f00 */
.L_x_196:
[----:B-1----:R1:W2:Y:S02]  /*9dc0*/  SYNCS.PHASECHK.TRANS64.TRYWAIT P0, [R0+URZ], R3 ;  /* 0x00000003000075a7 */ /* 0x0022a400080011ff */
[----:B--2---:R-:W-:Y:S05]  /*9dd0*/  @!P0 NANOSLEEP.SYNCS 0x989680 ;  /* 0x009896800000895d */ /* 0x004fea0003900000 */
[----:B------:R-:W2:Y:S02]  /*9de0*/  @!P0 SYNCS.PHASECHK.TRANS64 P0, [R0+URZ], R3 ;  /* 0x00000003000085a7 */ /* 0x000ea400080010ff */
[----:B--2---:R-:W-:Y:S05]  /*9df0*/  @!P0 BRA `(.L_x_196) ;  /* 0xfffffffc00f08947 */ /* 0x004fea000383ffff */
[----:B------:R-:W-:Y:S05]  /*9e00*/  BRA `(.L_x_197) ;  /* 0xffffff9800207947 */ /* 0x000fea000383ffff */
.L_x_67:
[----:B---3--:R-:W-:-:S07]  /*9e10*/  MOV R0, UR5 ;  /* 0x0000000500007c02 */ /* 0x008fce0008000f00 */
.L_x_198:
[----:B-1----:R1:W2:Y:S02]  /*9e20*/  SYNCS.PHASECHK.TRANS64.TRYWAIT P0, [R0+URZ], R3 ;  /* 0x00000003000075a7 */ /* 0x0022a400080011ff */
[----:B--2---:R-:W-:Y:S05]  /*9e30*/  @!P0 NANOSLEEP.SYNCS 0x989680 ;  /* 0x009896800000895d */ /* 0x004fea0003900000 */
[----:B------:R-:W2:Y:S02]  /*9e40*/  @!P0 SYNCS.PHASECHK.TRANS64 P0, [R0+URZ], R3 ;  /* 0x00000003000085a7 */ /* 0x000ea400080010ff */
[----:B--2---:R-:W-:Y:S05]  /*9e50*/  @!P0 BRA `(.L_x_198) ;  /* 0xfffffffc00f08947 */ /* 0x004fea000383ffff */
[----:B------:R-:W-:Y:S05]  /*9e60*/  BRA `(.L_x_199) ;  /* 0xffffff98002c7947 */ /* 0x000fea000383ffff */
.L_x_68:
[----:B---3--:R-:W-:-:S07]  /*9e70*/  MOV R0, UR5 ;  /* 0x0000000500007c02 */ /* 0x008fce0008000f00 */
.L_x_200:
[----:B-1----:R1:W2:Y:S02]  /*9e80*/  SYNCS.PHASECHK.TRANS64.TRYWAIT P0, [R0+URZ], R3 ;  /* 0x00000003000075a7 */ /* 0x0022a400080011ff */
[----:B--2---:R-:W-:Y:S05]  /*9e90*/  @!P0 NANOSLEEP.SYNCS 0x989680 ;  /* 0x009896800000895d */ /* 0x004fea0003900000 */
[----:B------:R-:W2:Y:S02]  /*9ea0*/  @!P0 SYNCS.PHASECHK.TRANS64 P0, [R0+URZ], R3 ;  /* 0x00000003000085a7 */ /* 0x000ea400080010ff */
[----:B--2---:R-:W-:Y:S05]  /*9eb0*/  @!P0 BRA `(.L_x_200) ;  /* 0xfffffffc00f08947 */ /* 0x004fea000383ffff */
[----:B------:R-:W-:Y:S05]  /*9ec0*/  BRA `(.L_x_201) ;  /* 0xffffff9800387947 */ /* 0x000fea000383ffff */
.L_x_69:
[----:B---3--:R-:W-:-:S07]  /*9ed0*/  MOV R0, UR5 ;  /* 0x0000000500007c02 */ /* 0x008fce0008000f00 */
.L_x_202:
[----:B-1----:R1:W2:Y:S02]  /*9ee0*/  SYNCS.PHASECHK.TRANS64.TRYWAIT P0, [R0+URZ], R3 ;  /* 0x00000003000075a7 */ /* 0x0022a400080011ff */
[----:B--2---:R-:W-:Y:S05]  /*9ef0*/  @!P0 NANOSLEEP.SYNCS 0x989680 ;  /* 0x009896800000895d */ /* 0x004fea0003900000 */
[----:B------:R-:W2:Y:S02]  /*9f00*/  @!P0 SYNCS.PHASECHK.TRANS64 P0, [R0+URZ], R3 ;  /* 0x00000003000085a7 */ /* 0x000ea400080010ff */
[----:B--2---:R-:W-:Y:S05]  /*9f10*/  @!P0 BRA `(.L_x_202) ;  /* 0xfffffffc00f08947 */ /* 0x004fea000383ffff */
[----:B------:R-:W-:Y:S05]  /*9f20*/  BRA `(.L_x_203) ;  /* 0xffffff9800447947 */ /* 0x000fea000383ffff */
.L_x_70:
[----:B---3--:R-:W-:-:S07]  /*9f30*/  MOV R0, UR5 ;  /* 0x0000000500007c02 */ /* 0x008fce0008000f00 */
.L_x_204:
[----:B-1----:R1:W2:Y:S02]  /*9f40*/  SYNCS.PHASECHK.TRANS64.TRYWAIT P0, [R0+URZ], R3 ;  /* 0x00000003000075a7 */ /* 0x0022a400080011ff */
[----:B--2---:R-:W-:Y:S05]  /*9f50*/  @!P0 NANOSLEEP.SYNCS 0x989680 ;  /* 0x009896800000895d */ /* 0x004fea0003900000 */
[----:B------:R-:W2:Y:S02]  /*9f60*/  @!P0 SYNCS.PHASECHK.TRANS64 P0, [R0+URZ], R3 ;  /* 0x00000003000085a7 */ /* 0x000ea400080010ff */
[----:B--2---:R-:W-:Y:S05]  /*9f70*/  @!P0 BRA `(.L_x_204) ;  /* 0xfffffffc00f08947 */ /* 0x004fea000383ffff */
[----:B------:R-:W-:Y:S05]  /*9f80*/  BRA `(.L_x_205) ;  /* 0xffffff9800507947 */ /* 0x000fea000383ffff */
.L_x_71:
[----:B---3--:R-:W-:-:S07]  /*9f90*/  MOV R0, UR5 ;  /* 0x0000000500007c02 */ /* 0x008fce0008000f00 */
.L_x_206:
[----:B-1----:R1:W2:Y:S02]  /*9fa0*/  SYNCS.PHASECHK.TRANS64.TRYWAIT P0, [R0+URZ], R3 ;  /* 0x00000003000075a7 */ /* 0x0022a400080011ff */
[----:B--2---:R-:W-:Y:S05]  /*9fb0*/  @!P0 NANOSLEEP.SYNCS 0x989680 ;  /* 0x009896800000895d */ /* 0x004fea0003900000 */
[----:B------:R-:W2:Y:S02]  /*9fc0*/  @!P0 SYNCS.PHASECHK.TRANS64 P0, [R0+URZ], R3 ;  /* 0x00000003000085a7 */ /* 0x000ea400080010ff */
[----:B--2---:R-:W-:Y:S05]  /*9fd0*/  @!P0 BRA `(.L_x_206) ;  /* 0xfffffffc00f08947 */ /* 0x004fea000383ffff */
[----:B------:R-:W-:Y:S05]  /*9fe0*/  BRA `(.L_x_207) ;  /* 0xffffff98005c7947 */ /* 0x000fea000383ffff */
.L_x_72:
[----:B---3--:R-:W-:-:S07]  /*9ff0*/  MOV R0, UR5 ;  /* 0x0000000500007c02 */ /* 0x008fce0008000f00 */
.L_x_208:
[----:B-1----:R1:W2:Y:S02]  /*a000*/  SYNCS.PHASECHK.TRANS64.TRYWAIT P0, [R0+URZ], R3 ;  /* 0x00000003000075a7 */ /* 0x0022a400080011ff */
[----:B--2---:R-:W-:Y:S05]  /*a010*/  @!P0 NANOSLEEP.SYNCS 0x989680 ;  /* 0x009896800000895d */ /* 0x004fea0003900000 */
[----:B------:R-:W2:Y:S02]  /*a020*/  @!P0 SYNCS.PHASECHK.TRANS64 P0, [R0+URZ], R3 ;  /* 0x00000003000085a7 */ /* 0x000ea400080010ff */
[----:B--2---:R-:W-:Y:S05]  /*a030*/  @!P0 BRA `(.L_x_208) ;  /* 0xfffffffc00f08947 */ /* 0x004fea000383ffff */
[----:B------:R-:W-:Y:S05]  /*a040*/  BRA `(.L_x_209) ;  /* 0xffffff9800687947 */ /* 0x000fea000383ffff */
.L_x_73:
[----:B---3--:R-:W-:-:S07]  /*a050*/  MOV R0, UR5 ;  /* 0x0000000500007c02 */ /* 0x008fce0008000f00 */
.L_x_210:
[----:B-1----:R1:W2:Y:S02]  /*a060*/  SYNCS.PHASECHK.TRANS64.TRYWAIT P0, [R0+URZ], R3 ;  /* 0x00000003000075a7 */ /* 0x0022a400080011ff */
[----:B--2---:R-:W-:Y:S05]  /*a070*/  @!P0 NANOSLEEP.SYNCS 0x989680 ;  /* 0x009896800000895d */ /* 0x004fea0003900000 */
[----:B------:R-:W2:Y:S02]  /*a080*/  @!P0 SYNCS.PHASECHK.TRANS64 P0, [R0+URZ], R3 ;  /* 0x00000003000085a7 */ /* 0x000ea400080010ff */
[----:B--2---:R-:W-:Y:S05]  /*a090*/  @!P0 BRA `(.L_x_210) ;  /* 0xfffffffc00f08947 */ /* 0x004fea000383ffff */
[----:B------:R-:W-:Y:S05]  /*a0a0*/  BRA `(.L_x_211) ;  /* 0xffffff9800747947 */ /* 0x000fea000383ffff */
.L_x_74:
[----:B---3--:R-:W-:-:S07]  /*a0b0*/  MOV R0, UR5 ;  /* 0x0000000500007c02 */ /* 0x008fce0008000f00 */
.L_x_212:
[----:B-1----:R1:W2:Y:S02]  /*a0c0*/  SYNCS.PHASECHK.TRANS64.TRYWAIT P0, [R0+URZ], R3 ;  /* 0x00000003000075a7 */ /* 0x0022a400080011ff */
[----:B--2---:R-:W-:Y:S05]  /*a0d0*/  @!P0 NANOSLEEP.SYNCS 0x989680 ;  /* 0x009896800000895d */ /* 0x004fea0003900000 */
[----:B------:R-:W2:Y:S02]  /*a0e0*/  @!P0 SYNCS.PHASECHK.TRANS64 P0, [R0+URZ], R3 ;  /* 0x00000003000085a7 */ /* 0x000ea400080010ff */
[----:B--2---:R-:W-:Y:S05]  /*a0f0*/  @!P0 BRA `(.L_x_212) ;  /* 0xfffffffc00f08947 */ /* 0x004fea000383ffff */
[----:B------:R-:W-:Y:S05]  /*a100*/  BRA `(.L_x_213) ;  /* 0xffffff9800807947 */ /* 0x000fea000383ffff */
.L_x_75:
[----:B---3--:R-:W-:-:S07]  /*a110*/  MOV R0, UR5 ;  /* 0x0000000500007c02 */ /* 0x008fce0008000f00 */
.L_x_214:
[----:B-1----:R1:W2:Y:S02]  /*a120*/  SYNCS.PHASECHK.TRANS64.TRYWAIT P0, [R0+URZ], R3 ;  /* 0x00000003000075a7 */ /* 0x0022a400080011ff */
[----:B--2---:R-:W-:Y:S05]  /*a130*/  @!P0 NANOSLEEP.SYNCS 0x989680 ;  /* 0x009896800000895d */ /* 0x004fea0003900000 */
[----:B------:R-:W2:Y:S02]  /*a140*/  @!P0 SYNCS.PHASECHK.TRANS64 P0, [R0+URZ], R3 ;  /* 0x00000003000085a7 */ /* 0x000ea400080010ff */
[----:B--2---:R-:W-:Y:S05]  /*a150*/  @!P0 BRA `(.L_x_214) ;  /* 0xfffffffc00f08947 */ /* 0x004fea000383ffff */
[----:B------:R-:W-:Y:S05]  /*a160*/  BRA `(.L_x_215) ;  /* 0xffffff98008c7947 */ /* 0x000fea000383ffff */
.L_x_76:
[----:B---3--:R-:W-:-:S07]  /*a170*/  MOV R0, UR5 ;  /* 0x0000000500007c02 */ /* 0x008fce0008000f00 */
.L_x_216:
[----:B-1----:R1:W2:Y:S02]  /*a180*/  SYNCS.PHASECHK.TRANS64.TRYWAIT P0, [R0+URZ], R3 ;  /* 0x00000003000075a7 */ /* 0x0022a400080011ff */
[----:B--2---:R-:W-:Y:S05]  /*a190*/  @!P0 NANOSLEEP.SYNCS 0x989680 ;  /* 0x009896800000895d */ /* 0x004fea0003900000 */
[----:B------:R-:W2:Y:S02]  /*a1a0*/  @!P0 SYNCS.PHASECHK.TRANS64 P0, [R0+URZ], R3 ;  /* 0x00000003000085a7 */ /* 0x000ea400080010ff */
[----:B--2---:R-:W-:Y:S05]  /*a1b0*/  @!P0 BRA `(.L_x_216) ;  /* 0xfffffffc00f08947 */ /* 0x004fea000383ffff */
[----:B------:R-:W-:Y:S05]  /*a1c0*/  BRA `(.L_x_217) ;  /* 0xffffff9800987947 */ /* 0x000fea000383ffff */
.L_x_77:
[----:B---3--:R-:W-:-:S07]  /*a1d0*/  MOV R0, UR5 ;  /* 0x0000000500007c02 */ /* 0x008fce0008000f00 */
.L_x_218:
[----:B-1----:R1:W2:Y:S02]  /*a1e0*/  SYNCS.PHASECHK.TRANS64.TRYWAIT P0, [R0+URZ], R3 ;  /* 0x00000003000075a7 */ /* 0x0022a400080011ff */
[----:B--2---:R-:W-:Y:S05]  /*a1f0*/  @!P0 NANOSLEEP.SYNCS 0x989680 ;  /* 0x009896800000895d */ /* 0x004fea0003900000 */
[----:B------:R-:W2:Y:S02]  /*a200*/  @!P0 SYNCS.PHASECHK.TRANS64 P0, [R0+URZ], R3 ;  /* 0x00000003000085a7 */ /* 0x000ea400080010ff */
[----:B--2---:R-:W-:Y:S05]  /*a210*/  @!P0 BRA `(.L_x_218) ;  /* 0xfffffffc00f08947 */ /* 0x004fea000383ffff */
[----:B------:R-:W-:Y:S05]  /*a220*/  BRA `(.L_x_219) ;  /* 0xffffff9800a47947 */ /* 0x000fea000383ffff */
.L_x_78:
[----:B---3--:R-:W-:-:S07]  /*a230*/  MOV R0, UR5 ;  /* 0x0000000500007c02 */ /* 0x008fce0008000f00 */
.L_x_220:
[----:B-1----:R1:W2:Y:S02]  /*a240*/  SYNCS.PHASECHK.TRANS64.TRYWAIT P0, [R0+URZ], R3 ;  /* 0x00000003000075a7 */ /* 0x0022a400080011ff */
[----:B--2---:R-:W-:Y:S05]  /*a250*/  @!P0 NANOSLEEP.SYNCS 0x989680 ;  /* 0x009896800000895d */ /* 0x004fea0003900000 */
[----:B------:R-:W2:Y:S02]  /*a260*/  @!P0 SYNCS.PHASECHK.TRANS64 P0, [R0+URZ], R3 ;  /* 0x00000003000085a7 */ /* 0x000ea400080010ff */
[----:B--2---:R-:W-:Y:S05]  /*a270*/  @!P0 BRA `(.L_x_220) ;  /* 0xfffffffc00f08947 */ /* 0x004fea000383ffff */
[----:B------:R-:W-:Y:S05]  /*a280*/  BRA `(.L_x_221) ;  /* 0xffffff9800b07947 */ /* 0x000fea000383ffff */
.L_x_81:
[----:B-1----:R1:W2:Y:S02]  /*a290*/  SYNCS.PHASECHK.TRANS64.TRYWAIT P0, [R0+URZ+0x2c0], R5 ;  /* 0x0002c005000075a7 */ /* 0x0022a400080011ff */
[----:B--2---:R-:W-:Y:S05]  /*a2a0*/  @!P0 NANOSLEEP.SYNCS 0x989680 ;  /* 0x009896800000895d */ /* 0x004fea0003900000 */
[----:B------:R-:W2:Y:S02]  /*a2b0*/  @!P0 SYNCS.PHASECHK.TRANS64 P0, [R0+URZ+0x2c0], R5 ;  /* 0x0002c005000085a7 */ /* 0x000ea400080010ff */
[----:B--2---:R-:W-:Y:S05]  /*a2c0*/  @!P0 BRA `(.L_x_81) ;  /* 0xfffffffc00f08947 */ /* 0x004fea000383ffff */
[----:B------:R-:W-:Y:S05]  /*a2d0*/  BRA `(.L_x_222) ;  /* 0xffffff9c00107947 */ /* 0x000fea000383ffff */
.L_x_82:
[----:B------:R-:W-:-:S07]  /*a2e0*/  MOV R0, UR5 ;  /* 0x0000000500007c02 */ /* 0x000fce0008000f00 */
.L_x_223:
[----:B-1----:R1:W2:Y:S02]  /*a2f0*/  SYNCS.PHASECHK.TRANS64.TRYWAIT P0, [R0+URZ+0x270], R7 ;  /* 0x00027007000075a7 */ /* 0x0022a400080011ff */
[----:B--2---:R-:W-:Y:S05]  /*a300*/  @!P0 NANOSLEEP.SYNCS 0x989680 ;  /* 0x009896800000895d */ /* 0x004fea0003900000 */
[----:B------:R-:W2:Y:S02]  /*a310*/  @!P0 SYNCS.PHASECHK.TRANS64 P0, [R0+URZ+0x270], R7 ;  /* 0x00027007000085a7 */ /* 0x000ea400080010ff */
[----:B--2---:R-:W-:Y:S05]  /*a320*/  @!P0 BRA `(.L_x_223) ;  /* 0xfffffffc00f08947 */ /* 0x004fea000383ffff */
[----:B------:R-:W-:Y:S05]  /*a330*/  BRA `(.L_x_224) ;  /* 0xffffff9c00207947 */ /* 0x000fea000383ffff */
.L_x_83:
[----:B-1----:R1:W2:Y:S02]  /*a340*/  SYNCS.PHASECHK.TRANS64.TRYWAIT P1, [R0+URZ+0x260], R5 ;  /* 0x00026005000075a7 */ /* 0x0022a400080211ff */
[----:B--2---:R-:W-:Y:S05]  /*a350*/  @!P1 NANOSLEEP.SYNCS 0x989680 ;  /* 0x009896800000995d */ /* 0x004fea0003900000 */
[----:B------:R-:W2:Y:S02]  /*a360*/  @!P1 SYNCS.PHASECHK.TRANS64 P1, [R0+URZ+0x260], R5 ;  /* 0x00026005000095a7 */ /* 0x000ea400080210ff */
[----:B--2---:R-:W-:Y:S05]  /*a370*/  @!P1 BRA `(.L_x_83) ;  /* 0xfffffffc00f09947 */ /* 0x004fea000383ffff */
[----:B------:R-:W-:Y:S05]  /*a380*/  BRA `(.L_x_225) ;  /* 0xffffff9c00507947 */ /* 0x000fea000383ffff */
.L_x_86:
[----:B------:R-:W-:-:S07]  /*a390*/  MOV R0, UR5 ;  /* 0x0000000500007c02 */ /* 0x000fce0008000f00 */
.L_x_226:
[----:B-1----:R1:W2:Y:S02]  /*a3a0*/  SYNCS.PHASECHK.TRANS64.TRYWAIT P0, [R0+URZ+0x270], R3 ;  /* 0x00027003000075a7 */ /* 0x0022a400080011ff */
[----:B--2---:R-:W-:Y:S05]  /*a3b0*/  @!P0 NANOSLEEP.SYNCS 0x989680 ;  /* 0x009896800000895d */ /* 0x004fea0003900000 */
[----:B------:R-:W2:Y:S02]  /*a3c0*/  @!P0 SYNCS.PHASECHK.TRANS64 P0, [R0+URZ+0x270], R3 ;  /* 0x00027003000085a7 */ /* 0x000ea400080010ff */
[----:B--2---:R-:W-:Y:S05]  /*a3d0*/  @!P0 BRA `(.L_x_226) ;  /* 0xfffffffc00f08947 */ /* 0x004fea000383ffff */
[----:B------:R-:W-:Y:S05]  /*a3e0*/  BRA `(.L_x_85) ;  /* 0xffffff9c00a47947 */ /* 0x000fea000383ffff */
.L_x_95:
[----:B-1----:R-:W-:-:S04]  /*a3f0*/  MOV R4, UR4 ;  /* 0x0000000400047c02 */ /* 0x002fc80008000f00 */
[----:B------:R1:W2:Y:S03]  /*a400*/  SYNCS.PHASECHK.TRANS64.TRYWAIT P0, [R4+URZ+0x8], R5 ;  /* 0x00000805040075a7 */ /* 0x0002a600080011ff */
[----:B--2---:R-:W-:Y:S05]  /*a410*/  @!P0 NANOSLEEP.SYNCS 0x989680 ;  /* 0x009896800000895d */ /* 0x004fea0003900000 */
[----:B------:R-:W2:Y:S02]  /*a420*/  @!P0 SYNCS.PHASECHK.TRANS64 P0, [R4+URZ+0x8], R5 ;  /* 0x00000805040085a7 */ /* 0x000ea400080010ff */
[----:B--2---:R-:W-:Y:S05]  /*a430*/  @!P0 BRA `(.L_x_95) ;  /* 0xfffffffc00ec8947 */ /* 0x004fea000383ffff */
[----:B------:R-:W-:Y:S05]  /*a440*/  BRA `(.L_x_94) ;  /* 0xffffffa000587947 */ /* 0x000fea000383ffff */
.L_x_97:
[----:B------:R-:W-:Y:S01]  /*a450*/  BSSY B0, `(.L_x_227) ;  /* 0x0000006000007945 */ /* 0x000fe20003800000 */
[----:B------:R-:W-:-:S07]  /*a460*/  MOV R15, 0xffffffff ;  /* 0xffffffff000f7802 */ /* 0x000fce0000000f00 */
[----:B-1---5:R-:W-:Y:S05]  /*a470*/  WARPSYNC.COLLECTIVE R15, `(.L_x_228) ;  /* 0x000000000f0c7348 */ /* 0x022fea0003c00000 */
[----:B------:R-:W-:Y:S02]  /*a480*/  ELECT P6, UR79, PT ;  /* 0x00000000004f782f */ /* 0x000fe400038c0000 */
[----:B------:R-:W-:Y:S01]  /*a490*/  MOV R14, UR79 ;  /* 0x0000004f000e7c02 */ /* 0x000fe20008000f00 */
[----:B-1---5:R-:W-:Y:S10]  /*a4a0*/  ENDCOLLECTIVE ;  /* 0x000000000000791b */ /* 0x022ff40003800000 */
.L_x_228:
[----:B------:R-:W-:Y:S05]  /*a4b0*/  BSYNC B0 ;  /* 0x0000000000007941 */ /* 0x000fea0003800000 */
.L_x_227:
[----:B------:R-:W-:Y:S05]  /*a4c0*/  BRA `(.L_x_229) ;  /* 0xffffffa000887947 */ /* 0x000fea000383ffff */
.L_x_99:
[----:B-1----:R-:W-:-:S04]  /*a4d0*/  MOV R2, UR4 ;  /* 0x0000000400027c02 */ /* 0x002fc80008000f00 */
[----:B------:R1:W2:Y:S03]  /*a4e0*/  SYNCS.PHASECHK.TRANS64.TRYWAIT P0, [R2+URZ+0x8], R3 ;  /* 0x00000803020075a7 */ /* 0x0002a600080011ff */
[----:B--2---:R-:W-:Y:S05]  /*a4f0*/  @!P0 NANOSLEEP.SYNCS 0x989680 ;  /* 0x009896800000895d */ /* 0x004fea0003900000 */
[----:B------:R-:W2:Y:S02]  /*a500*/  @!P0 SYNCS.PHASECHK.TRANS64 P0, [R2+URZ+0x8], R3 ;  /* 0x00000803020085a7 */ /* 0x000ea400080010ff */
[----:B--2---:R-:W-:Y:S05]  /*a510*/  @!P0 BRA `(.L_x_99) ;  /* 0xfffffffc00ec8947 */ /* 0x004fea000383ffff */
[----:B------:R-:W-:Y:S05]  /*a520*/  BRA `(.L_x_98) ;  /* 0xffffffa0008c7947 */ /* 0x000fea000383ffff */
.L_x_100:
[----:B-1----:R1:W2:Y:S02]  /*a530*/  SYNCS.PHASECHK.TRANS64.TRYWAIT P0, [R0+URZ+0x260], R5 ;  /* 0x00026005000075a7 */ /* 0x0022a400080011ff */
[----:B--2---:R-:W-:Y:S05]  /*a540*/  @!P0 NANOSLEEP.SYNCS 0x989680 ;  /* 0x009896800000895d */ /* 0x004fea0003900000 */
[----:B------:R-:W2:Y:S02]  /*a550*/  @!P0 SYNCS.PHASECHK.TRANS64 P0, [R0+URZ+0x260], R5 ;  /* 0x00026005000085a7 */ /* 0x000ea400080010ff */
[----:B--2---:R-:W-:Y:S05]  /*a560*/  @!P0 BRA `(.L_x_100) ;  /* 0xfffffffc00f08947 */ /* 0x004fea000383ffff */
[----:B------:R-:W-:Y:S05]  /*a570*/  BRA `(.L_x_230) ;  /* 0xffffffa400607947 */ /* 0x000fea000383ffff */
.L_x_102:
[----:B------:R-:W-:-:S07]  /*a580*/  MOV R0, UR19 ;  /* 0x0000001300007c02 */ /* 0x000fce0008000f00 */
.L_x_231:
[----:B-1----:R1:W2:Y:S02]  /*a590*/  SYNCS.PHASECHK.TRANS64.TRYWAIT P0, [R0+URZ+0x2a0], R5 ;  /* 0x0002a005000075a7 */ /* 0x0022a400080011ff */
[----:B--2---:R-:W-:Y:S05]  /*a5a0*/  @!P0 NANOSLEEP.SYNCS 0x989680 ;  /* 0x009896800000895d */ /* 0x004fea0003900000 */
[----:B------:R-:W2:Y:S02]  /*a5b0*/  @!P0 SYNCS.PHASECHK.TRANS64 P0, [R0+URZ+0x2a0], R5 ;  /* 0x0002a005000085a7 */ /* 0x000ea400080010ff */
[----:B--2---:R-:W-:Y:S05]  /*a5c0*/  @!P0 BRA `(.L_x_231) ;  /* 0xfffffffc00f08947 */ /* 0x004fea000383ffff */
[----:B------:R-:W-:Y:S05]  /*a5d0*/  BRA `(.L_x_232) ;  /* 0xffffffa400a87947 */ /* 0x000fea000383ffff */
.L_x_105:
[----:B------:R-:W-:Y:S07]  /*a5e0*/  MOV R0, UR7 ;  /* 0x0000000700007c02 */ /* 0x000fee0008000f00 */
.L_x_233:
[----:B-1----:R1:W2:Y:S02]  /*a5f0*/  SYNCS.PHASECHK.TRANS64.TRYWAIT P0, [R0+URZ], R5 ;  /* 0x00000005000075a7 */ /* 0x0022a400080011ff */
[----:B--2---:R-:W-:Y:S05]  /*a600*/  @!P0 NANOSLEEP.SYNCS 0x989680 ;  /* 0x009896800000895d */ /* 0x004fea0003900000 */
[----:B------:R-:W2:Y:S02]  /*a610*/  @!P0 SYNCS.PHASECHK.TRANS64 P0, [R0+URZ], R5 ;  /* 0x00000005000085a7 */ /* 0x000ea400080010ff */
[----:B--2---:R-:W-:Y:S05]  /*a620*/  @!P0 BRA `(.L_x_233) ;  /* 0xfffffffc00f08947 */ /* 0x004fea000383ffff */
[----:B------:R-:W-:Y:S05]  /*a630*/  BRA `(.L_x_104) ;  /* 0xffffffa400c07947 */ /* 0x000fea000383ffff */
.L_x_109:
[----:B-1----:R-:W-:-:S07]  /*a640*/  MOV R0, UR6 ;  /* 0x0000000600007c02 */ /* 0x002fce0008000f00 */
.L_x_234:
[----:B-1----:R1:W2:Y:S02]  /*a650*/  SYNCS.PHASECHK.TRANS64.TRYWAIT P0, [R0+URZ], R3 ;  /* 0x00000003000075a7 */ /* 0x0022a400080011ff */
[----:B--2---:R-:W-:Y:S05]  /*a660*/  @!P0 NANOSLEEP.SYNCS 0x989680 ;  /* 0x009896800000895d */ /* 0x004fea0003900000 */
[----:B------:R-:W2:Y:S02]  /*a670*/  @!P0 SYNCS.PHASECHK.TRANS64 P0, [R0+URZ], R3 ;  /* 0x00000003000085a7 */ /* 0x000ea400080010ff */
[----:B--2---:R-:W-:Y:S05]  /*a680*/  @!P0 BRA `(.L_x_234) ;  /* 0xfffffffc00f08947 */ /* 0x004fea000383ffff */
[----:B------:R-:W-:Y:S05]  /*a690*/  BRA `(.L_x_235) ;  /* 0xffffffa800787947 */ /* 0x000fea000383ffff */
.L_x_110:
[----:B------:R-:W-:-:S07]  /*a6a0*/  MOV R0, UR6 ;  /* 0x0000000600007c02 */ /* 0x000fce0008000f00 */
.L_x_236:
[----:B-1----:R1:W2:Y:S02]  /*a6b0*/  SYNCS.PHASECHK.TRANS64.TRYWAIT P0, [R0+URZ], R3 ;  /* 0x00000003000075a7 */ /* 0x0022a400080011ff */
[----:B--2---:R-:W-:Y:S05]  /*a6c0*/  @!P0 NANOSLEEP.SYNCS 0x989680 ;  /* 0x009896800000895d */ /* 0x004fea0003900000 */
[----:B------:R-:W2:Y:S02]  /*a6d0*/  @!P0 SYNCS.PHASECHK.TRANS64 P0, [R0+URZ], R3 ;  /* 0x00000003000085a7 */ /* 0x000ea400080010ff */
[----:B--2---:R-:W-:Y:S05]  /*a6e0*/  @!P0 BRA `(.L_x_236) ;  /* 0xfffffffc00f08947 */ /* 0x004fea000383ffff */
[----:B------:R-:W-:Y:S05]  /*a6f0*/  BRA `(.L_x_237) ;  /* 0xffffffa800847947 */ /* 0x000fea000383ffff */
.L_x_111:
[----:B------:R-:W-:-:S07]  /*a700*/  MOV R0, UR6 ;  /* 0x0000000600007c02 */ /* 0x000fce0008000f00 */
.L_x_238:
[----:B-1----:R1:W2:Y:S02]  /*a710*/  SYNCS.PHASECHK.TRANS64.TRYWAIT P0, [R0+URZ], R3 ;  /* 0x00000003000075a7 */ /* 0x0022a400080011ff */
[----:B--2---:R-:W-:Y:S05]  /*a720*/  @!P0 NANOSLEEP.SYNCS 0x989680 ;  /* 0x009896800000895d */ /* 0x004fea0003900000 */
[----:B------:R-:W2:Y:S02]  /*a730*/  @!P0 SYNCS.PHASECHK.TRANS64 P0, [R0+URZ], R3 ;  /* 0x00000003000085a7 */ /* 0x000ea400080010ff */
[----:B--2---:R-:W-:Y:S05]  /*a740*/  @!P0 BRA `(.L_x_238) ;  /* 0xfffffffc00f08947 */ /* 0x004fea000383ffff */
[----:B------:R-:W-:Y:S05]  /*a750*/  BRA `(.L_x_239) ;  /* 0xffffffa800907947 */ /* 0x000fea000383ffff */
.L_x_114:
[----:B------:R-:W-:-:S07]  /*a760*/  MOV R0, UR11 ;  /* 0x0000000b00007c02 */ /* 0x000fce0008000f00 */
.L_x_240:
[----:B-1----:R1:W2:Y:S02]  /*a770*/  SYNCS.PHASECHK.TRANS64.TRYWAIT P1, [R0+URZ+0x2e0], R3 ;  /* 0x0002e003000075a7 */ /* 0x0022a400080211ff */
[----:B--2---:R-:W-:Y:S05]  /*a780*/  @!P1 NANOSLEEP.SYNCS 0x989680 ;  /* 0x009896800000995d */ /* 0x004fea0003900000 */
[----:B------:R-:W2:Y:S02]  /*a790*/  @!P1 SYNCS.PHASECHK.TRANS64 P1, [R0+URZ+0x2e0], R3 ;  /* 0x0002e003000095a7 */ /* 0x000ea400080210ff */
[----:B--2---:R-:W-:Y:S05]  /*a7a0*/  @!P1 BRA `(.L_x_240) ;  /* 0xfffffffc00f09947 */ /* 0x004fea000383ffff */
[----:B------:R-:W-:Y:S05]  /*a7b0*/  BRA `(.L_x_241) ;  /* 0xffffffa800dc7947 */ /* 0x000fea000383ffff */
.L_x_119:
[----:B----4-:R4:W1:Y:S02]  /*a7c0*/  SYNCS.PHASECHK.TRANS64.TRYWAIT P0, [R0+URZ+0x260], R3 ;  /* 0x00026003000075a7 */ /* 0x01086400080011ff */
[----:B-1----:R-:W-:Y:S05]  /*a7d0*/  @!P0 NANOSLEEP.SYNCS 0x989680 ;  /* 0x009896800000895d */ /* 0x002fea0003900000 */
[----:B------:R-:W1:Y:S02]  /*a7e0*/  @!P0 SYNCS.PHASECHK.TRANS64 P0, [R0+URZ+0x260], R3 ;  /* 0x00026003000085a7 */ /* 0x000e6400080010ff */
[----:B-1----:R-:W-:Y:S05]  /*a7f0*/  @!P0 BRA `(.L_x_119) ;  /* 0xfffffffc00f08947 */ /* 0x002fea000383ffff */
[----:B------:R-:W-:Y:S05]  /*a800*/  BRA `(.L_x_242) ;  /* 0xffffffac00e07947 */ /* 0x000fea000383ffff */
.L_x_122:
[----:B------:R-:W-:Y:S07]  /*a810*/  MOV R0, UR6 ;  /* 0x0000000600007c02 */ /* 0x000fee0008000f00 */
.L_x_243:
[----:B-1----:R1:W4:Y:S02]  /*a820*/  SYNCS.PHASECHK.TRANS64.TRYWAIT P0, [R0+URZ+0x258], R3 ;  /* 0x00025803000075a7 */ /* 0x00232400080011ff */
[----:B----4-:R-:W-:Y:S05]  /*a830*/  @!P0 NANOSLEEP.SYNCS 0x989680 ;  /* 0x009896800000895d */ /* 0x010fea0003900000 */
[----:B------:R-:W4:Y:S02]  /*a840*/  @!P0 SYNCS.PHASECHK.TRANS64 P0, [R0+URZ+0x258], R3 ;  /* 0x00025803000085a7 */ /* 0x000f2400080010ff */
[----:B----4-:R-:W-:Y:S05]  /*a850*/  @!P0 BRA `(.L_x_243) ;  /* 0xfffffffc00f08947 */ /* 0x010fea000383ffff */
[----:B------:R-:W-:Y:S05]  /*a860*/  BRA `(.L_x_121) ;  /* 0xffffffb000cc7947 */ /* 0x000fea000383ffff */
.L_x_125:
[----:B------:R-:W-:Y:S07]  /*a870*/  MOV R3, UR6 ;  /* 0x0000000600037c02 */ /* 0x000fee0008000f00 */
.L_x_244:
[----:B-1----:R1:W2:Y:S02]  /*a880*/  SYNCS.PHASECHK.TRANS64.TRYWAIT P2, [R3+URZ+0x248], R26 ;  /* 0x0002481a030075a7 */ /* 0x0022a400080411ff */
[----:B--2---:R-:W-:Y:S05]  /*a890*/  @!P2 NANOSLEEP.SYNCS 0x989680 ;  /* 0x009896800000a95d */ /* 0x004fea0003900000 */
[----:B------:R-:W2:Y:S02]  /*a8a0*/  @!P2 SYNCS.PHASECHK.TRANS64 P2, [R3+URZ+0x248], R26 ;  /* 0x0002481a0300a5a7 */ /* 0x000ea400080410ff */
[----:B--2---:R-:W-:Y:S05]  /*a8b0*/  @!P2 BRA `(.L_x_244) ;  /* 0xfffffffc00f0a947 */ /* 0x004fea000383ffff */
[----:B------:R-:W-:Y:S05]  /*a8c0*/  BRA `(.L_x_245) ;  /* 0xffffffb400607947 */ /* 0x000fea000383ffff */
.L_x_128:
[----:B--2---:R2:W4:Y:S02]  /*a8d0*/  SYNCS.PHASECHK.TRANS64.TRYWAIT P0, [R0+URZ+0x260], R3 ;  /* 0x00026003000075a7 */ /* 0x00452400080011ff */
[----:B----4-:R-:W-:Y:S05]  /*a8e0*/  @!P0 NANOSLEEP.SYNCS 0x989680 ;  /* 0x009896800000895d */ /* 0x010fea0003900000 */
[----:B------:R-:W4:Y:S02]  /*a8f0*/  @!P0 SYNCS.PHASECHK.TRANS64 P0, [R0+URZ+0x260], R3 ;  /* 0x00026003000085a7 */ /* 0x000f2400080010ff */
[----:B----4-:R-:W-:Y:S05]  /*a900*/  @!P0 BRA `(.L_x_128) ;  /* 0xfffffffc00f08947 */ /* 0x010fea000383ffff */
[----:B------:R-:W-:Y:S05]  /*a910*/  BRA `(.L_x_246) ;  /* 0xffffffb800d47947 */ /* 0x000fea000383ffff */
.L_x_139:
[----:B-1----:R-:W-:Y:S04]  /*a920*/  MOV R0, UR43 ;  /* 0x0000002b00007c02 */ /* 0x002fe80008000f00 */
[----:B------:R1:W2:Y:S03]  /*a930*/  SYNCS.PHASECHK.TRANS64.TRYWAIT P1, [R0+URZ+0x240], R5 ;  /* 0x00024005000075a7 */ /* 0x0002a600080211ff */
[----:B--2---:R-:W-:Y:S05]  /*a940*/  @!P1 NANOSLEEP.SYNCS 0x989680 ;  /* 0x009896800000995d */ /* 0x004fea0003900000 */
[----:B------:R-:W2:Y:S02]  /*a950*/  @!P1 SYNCS.PHASECHK.TRANS64 P1, [R0+URZ+0x240], R5 ;  /* 0x00024005000095a7 */ /* 0x000ea400080210ff */
[----:B--2---:R-:W-:Y:S05]  /*a960*/  @!P1 BRA `(.L_x_139) ;  /* 0xfffffffc00ec9947 */ /* 0x004fea000383ffff */
[----:B------:R-:W-:Y:S05]  /*a970*/  BRA `(.L_x_138) ;  /* 0xffffffc400ec7947 */ /* 0x000fea000383ffff */
.L_x_141:
[----:B------:R1:W1:Y:S02]  /*a980*/  SYNCS.PHASECHK.TRANS64.TRYWAIT P1, [R220+URZ+0x280], R3 ;  /* 0x00028003dc0075a7 */ /* 0x00026400080211ff */
[----:B-1----:R-:W-:Y:S05]  /*a990*/  @!P1 NANOSLEEP.SYNCS 0x989680 ;  /* 0x009896800000995d */ /* 0x002fea0003900000 */
[----:B------:R-:W1:Y:S02]  /*a9a0*/  @!P1 SYNCS.PHASECHK.TRANS64 P1, [R220+URZ+0x280], R3 ;  /* 0x00028003dc0095a7 */ /* 0x000e6400080210ff */
[----:B-1----:R-:W-:Y:S05]  /*a9b0*/  @!P1 BRA `(.L_x_141) ;  /* 0xfffffffc00f09947 */ /* 0x002fea000383ffff */
[----:B------:R-:W-:Y:S05]  /*a9c0*/  BRA `(.L_x_140) ;  /* 0xffffffc8003c7947 */ /* 0x000fea000383ffff */
        .weak           $__internal_0_$__cuda_sm10x_tcgen05_guardrail_trap_col_being_dealloced_not_returned_by_alloc
        .type           $__internal_0_$__cuda_sm10x_tcgen05_guardrail_trap_col_being_dealloced_not_returned_by_alloc,@function
        .size           $__internal_0_$__cuda_sm10x_tcgen05_guardrail_trap_col_being_dealloced_not_returned_by_alloc,($__internal_1_$__cuda_sm10x_tcgen05_guardrail_trap_phase_invalid_during_alloc - $__internal_0_$__cuda_sm10x_tcgen05_guardrail_trap_col_being_dealloced_not_returned_by_alloc)
$__internal_0_$__cuda_sm10x_tcgen05_guardrail_trap_col_being_dealloced_not_returned_by_alloc:
[----:B------:R-:W-:Y:S05]  /*a9d0*/  BPT.TRAP 0x1 ;  /* 0x000000040000795c */ /* 0x000fea0000300000 */
[----:B------:R-:W-:-:S04]  /*a9e0*/  HFMA2 R3, -RZ, RZ, 0, 0 ;  /* 0x00000000ff037431 */ /* 0x000fc800000001ff */
[----:B------:R-:W-:Y:S05]  /*a9f0*/  RET.REL.NODEC R2 `(_ZN7cutlass13device_kernelINS_4gemm6kernel13GemmUniversalIN4cute5tupleIJiiiiEEENS1_10collective13CollectiveMmaINS1_35MainloopSm100TmaUmmaWarpSpecializedILi36ELi2ELi4ENS5_IJNS4_1CILi2EEENSA_ILi1EEESC_EEEEENS5_IJNSA_ILi256EEENSA_ILi96EEENSA_ILi32EEEEEEaNS5_IJlSC_lEEEaSJ_NS4_8TiledMMAINS4_8MMA_AtomIJNS4_21SM100_MMA_S8_2x1SM_SSIaaiLi256ELi96ELNS4_4UMMA5MajorE0ELSO_0ELNSN_8SaturateE0EEEEEENS4_6LayoutINS5_IJSC_SC_SC_EEENS5_IJNSA_ILi0EEESU_SU_EEEEENS5_IJNS4_10UnderscoreESX_SX_EEEEENS4_18SM100_TMA_2SM_LOADENS4_14ComposedLayoutINS4_7SwizzleILi1ELi4ELi3EEENS4_18smem_ptr_flag_bitsILi8EEENSS_INS5_IJNSA_ILi8EEESH_EEENS5_IJSH_SC_EEEEEEEvNS4_8identityES10_S1A_vS1B_EENS_8epilogue10collective18CollectiveEpilogueINS1D_23Sm100TmaWarpSpecializedILi1ELi1ELi96ELb0ELb0EEEJNS5_IJNSA_ILi128EEESG_SH_EEENS5_IJNSS_IS1I_SC_EENSS_ISG_SC_EEEEEaSJ_aSJ_NS1D_6fusion15FusionCallbacksIS1H_NS1N_17LinearCombinationIaiaiLNS_15FloatRoundStyleE2EEES1J_S1M_JEEENS4_5SM1004TMEM4LOAD26SM100_TMEM_LOAD_32dp32b32xENS4_13SM90_TMA_LOADES1A_NS4_39AutoVectorizingCopyWithAssumedAlignmentILi128EEENS4_14SM90_TMA_STOREES1A_S1Z_S1Z_EEEvvEEEEvNT_6ParamsE) ;  /* 0xffffff5402807950 */ /* 0x000fea0003c3ffff */
        .weak           $__internal_1_$__cuda_sm10x_tcgen05_guardrail_trap_phase_invalid_during_alloc
        .type           $__internal_1_$__cuda_sm10x_tcgen05_guardrail_trap_phase_invalid_during_alloc,@function
        .size           $__internal_1_$__cuda_sm10x_tcgen05_guardrail_trap_phase_invalid_during_alloc,($__internal_2_$__cuda_sm10x_tcgen05_guardrail_trap_unallocated_columns_being_dealloced - $__internal_1_$__cuda_sm10x_tcgen05_guardrail_trap_phase_invalid_during_alloc)
$__internal_1_$__cuda_sm10x_tcgen05_guardrail_trap_phase_invalid_during_alloc:
[----:B------:R-:W-:Y:S05]  /*aa00*/  BPT.TRAP 0x1 ;  /* 0x000000040000795c */ /* 0x000fea0000300000 */
[----:B------:R-:W-:-:S04]  /*aa10*/  MOV R3, 0x0 ;  /* 0x0000000000037802 */ /* 0x000fc80000000f00 */
[----:B------:R-:W-:Y:S05]  /*aa20*/  RET.REL.NODEC R2 `(_ZN7cutlass13device_kernelINS_4gemm6kernel13GemmUniversalIN4cute5tupleIJiiiiEEENS1_10collective13CollectiveMmaINS1_35MainloopSm100TmaUmmaWarpSpecializedILi36ELi2ELi4ENS5_IJNS4_1CILi2EEENSA_ILi1EEESC_EEEEENS5_IJNSA_ILi256EEENSA_ILi96EEENSA_ILi32EEEEEEaNS5_IJlSC_lEEEaSJ_NS4_8TiledMMAINS4_8MMA_AtomIJNS4_21SM100_MMA_S8_2x1SM_SSIaaiLi256ELi96ELNS4_4UMMA5MajorE0ELSO_0ELNSN_8SaturateE0EEEEEENS4_6LayoutINS5_IJSC_SC_SC_EEENS5_IJNSA_ILi0EEESU_SU_EEEEENS5_IJNS4_10UnderscoreESX_SX_EEEEENS4_18SM100_TMA_2SM_LOADENS4_14ComposedLayoutINS4_7SwizzleILi1ELi4ELi3EEENS4_18smem_ptr_flag_bitsILi8EEENSS_INS5_IJNSA_ILi8EEESH_EEENS5_IJSH_SC_EEEEEEEvNS4_8identityES10_S1A_vS1B_EENS_8epilogue10collective18CollectiveEpilogueINS1D_23Sm100TmaWarpSpecializedILi1ELi1ELi96ELb0ELb0EEEJNS5_IJNSA_ILi128EEESG_SH_EEENS5_IJNSS_IS1I_SC_EENSS_ISG_SC_EEEEEaSJ_aSJ_NS1D_6fusion15FusionCallbacksIS1H_NS1N_17LinearCombinationIaiaiLNS_15FloatRoundStyleE2EEES1J_S1M_JEEENS4_5SM1004TMEM4LOAD26SM100_TMEM_LOAD_32dp32b32xENS4_13SM90_TMA_LOADES1A_NS4_39AutoVectorizingCopyWithAssumedAlignmentILi128EEENS4_14SM90_TMA_STOREES1A_S1Z_S1Z_EEEvvEEEEvNT_6ParamsE) ;  /* 0xffffff5402747950 */ /* 0x000fea0003c3ffff */
        .weak           $__internal_2_$__cuda_sm10x_tcgen05_guardrail_trap_unallocated_columns_being_dealloced
        .type           $__internal_2_$__cuda_sm10x_tcgen05_guardrail_trap_unallocated_columns_being_dealloced,@function
        .size           $__internal_2_$__cuda_sm10x_tcgen05_guardrail_trap_unallocated_columns_being_dealloced,(.L_x_248 - $__internal_2_$__cuda_sm10x_tcgen05_guardrail_trap_unallocated_columns_being_dealloced)
$__internal_2_$__cuda_sm10x_tcgen05_guardrail_trap_unallocated_columns_being_dealloced:
[----:B------:R-:W-:Y:S05]  /*aa30*/  BPT.TRAP 0x1 ;  /* 0x000000040000795c */ /* 0x000fea0000300000 */
[----:B------:R-:W-:-:S04]  /*aa40*/  HFMA2 R3, -RZ, RZ, 0, 0 ;  /* 0x00000000ff037431 */ /* 0x000fc800000001ff */
[----:B------:R-:W-:Y:S05]  /*aa50*/  RET.REL.NODEC R2 `(_ZN7cutlass13device_kernelINS_4gemm6kernel13GemmUniversalIN4cute5tupleIJiiiiEEENS1_10collective13CollectiveMmaINS1_35MainloopSm100TmaUmmaWarpSpecializedILi36ELi2ELi4ENS5_IJNS4_1CILi2EEENSA_ILi1EEESC_EEEEENS5_IJNSA_ILi256EEENSA_ILi96EEENSA_ILi32EEEEEEaNS5_IJlSC_lEEEaSJ_NS4_8TiledMMAINS4_8MMA_AtomIJNS4_21SM100_MMA_S8_2x1SM_SSIaaiLi256ELi96ELNS4_4UMMA5MajorE0ELSO_0ELNSN_8SaturateE0EEEEEENS4_6LayoutINS5_IJSC_SC_SC_EEENS5_IJNSA_ILi0EEESU_SU_EEEEENS5_IJNS4_10UnderscoreESX_SX_EEEEENS4_18SM100_TMA_2SM_LOADENS4_14ComposedLayoutINS4_7SwizzleILi1ELi4ELi3EEENS4_18smem_ptr_flag_bitsILi8EEENSS_INS5_IJNSA_ILi8EEESH_EEENS5_IJSH_SC_EEEEEEEvNS4_8identityES10_S1A_vS1B_EENS_8epilogue10collective18CollectiveEpilogueINS1D_23Sm100TmaWarpSpecializedILi1ELi1ELi96ELb0ELb0EEEJNS5_IJNSA_ILi128EEESG_SH_EEENS5_IJNSS_IS1I_SC_EENSS_ISG_SC_EEEEEaSJ_aSJ_NS1D_6fusion15FusionCallbacksIS1H_NS1N_17LinearCombinationIaiaiLNS_15FloatRoundStyleE2EEES1J_S1M_JEEENS4_5SM1004TMEM4LOAD26SM100_TMEM_LOAD_32dp32b32xENS4_13SM90_TMA_LOADES1A_NS4_39AutoVectorizingCopyWithAssumedAlignmentILi128EEENS4_14SM90_TMA_STOREES1A_S1Z_S1Z_EEEvvEEEEvNT_6ParamsE) ;  /* 0xffffff5402687950 */ /* 0x000fea0003c3ffff */
.L_x_247:
[----:B------:R-:W-:-:S00]  /*aa60*/  BRA `(.L_x_247) ;  /* 0xfffffffc00fc7947 */ /* 0x000fc0000383ffff */
[----:B------:R-:W-:-:S00]  /*aa70*/  NOP ;  /* 0x0000000000007918 */ /* 0x000fc00000000000 */
        /* <DEDUP_REMOVED lines=8> */
.L_x_248:


//--------------------- .nv.global.init           --------------------------
	.section	.nv.global.init,"aw",@progbits
.nv.global.init:
	.type		$str$27,@object
	.size		$str$27,($str$28 - $str$27)
$str$27:
        /*0000*/ 	.byte	0x28, 0x61, 0x64, 0x64, 0x72, 0x65, 0x73, 0x73, 0x20, 0x26, 0x20, 0x6d, 0x61, 0x73, 0x6b, 0x29
        /*0010*/ 	.byte	0x20, 0x3d, 0x3d, 0x20, 0x30, 0x00
	.type		$str$28,@object
	.size		$str$28,($str$26 - $str$28)
$str$28:
        /*0016*/ 	.byte	0x2f, 0x74, 0x6d, 0x70, 0x2f, 0x63, 0x75, 0x74, 0x6c, 0x61, 0x73, 0x73, 0x5f, 0x73, 0x77, 0x65
        /*0026*/ 	.byte	0x65, 0x70, 0x5f, 0x73, 0x72, 0x63, 0x2f, 0x69, 0x6e, 0x63, 0x6c, 0x75, 0x64, 0x65, 0x2f, 0x63
        /*0036*/ 	.byte	0x75, 0x74, 0x65, 0x2f, 0x70, 0x6f, 0x69, 0x6e, 0x74, 0x65, 0x72, 0x5f, 0x66, 0x6c, 0x61, 0x67
        /*0046*/ 	.byte	0x67, 0x65, 0x64, 0x2e, 0x68, 0x70, 0x70, 0x00
	.type		$str$26,@object
	.size		$str$26,($str$25 - $str$26)
$str$26:
        /*004e*/ 	.byte	0x2f, 0x74, 0x6d, 0x70, 0x2f, 0x63, 0x75, 0x74, 0x6c, 0x61, 0x73, 0x73, 0x5f, 0x73, 0x77, 0x65
        /*005e*/ 	.byte	0x65, 0x70, 0x5f, 0x73, 0x72, 0x63, 0x2f, 0x69, 0x6e, 0x63, 0x6c, 0x75, 0x64, 0x65, 0x2f, 0x63
        /*006e*/ 	.byte	0x75, 0x74, 0x65, 0x2f, 0x61, 0x74, 0x6f, 0x6d, 0x2f, 0x63, 0x6f, 0x70, 0x79, 0x5f, 0x74, 0x72
        /*007e*/ 	.byte	0x61, 0x69, 0x74, 0x73, 0x5f, 0x73, 0x6d, 0x31, 0x30, 0x30, 0x2e, 0x68, 0x70, 0x70, 0x00
	.type		$str$25,@object
	.size		$str$25,(__unnamed_1 - $str$25)
$str$25:
        /*008d*/ 	.byte	0x28, 0x28, 0x75, 0x69, 0x6e, 0x74, 0x33, 0x32, 0x5f, 0x74, 0x28, 0x74, 0x68, 0x72, 0x65, 0x61
        /*009d*/ 	.byte	0x64, 0x49, 0x64, 0x78, 0x2e, 0x78, 0x29, 0x20, 0x2f, 0x20, 0x33, 0x32, 0x29, 0x20, 0x25, 0x20
        /*00ad*/ 	.byte	0x34, 0x29, 0x20, 0x3d, 0x3d, 0x20, 0x28, 0x28, 0x28, 0x74, 0x6d, 0x65, 0x6d, 0x5f, 0x61, 0x64
        /*00bd*/ 	.byte	0x64, 0x72, 0x20, 0x3e, 0x3e, 0x20, 0x31, 0x36, 0x29, 0x20, 0x2f, 0x20, 0x33, 0x32, 0x29, 0x20
        /*00cd*/ 	.byte	0x25, 0x20, 0x34, 0x29, 0x00
	.type		__unnamed_1,@object
	.size		__unnamed_1,(__unnamed_2 - __unnamed_1)
__unnamed_1:
        /*00d2*/ 	.byte	0x61, 0x75, 0x74, 0x6f, 0x20, 0x63, 0x75, 0x74, 0x65, 0x3a, 0x3a, 0x61, 0x73, 0x5f, 0x70, 0x6f
        /* <DEDUP_REMOVED lines=24> */
        /*0262*/ 	.byte	0x3e, 0x3e, 0x3e, 0x3e, 0x5d, 0x00
	.type		__unnamed_2,@object
	.size		__unnamed_2,(.L_2 - __unnamed_2)
__unnamed_2:
        /* <DEDUP_REMOVED lines=41> */
.L_2:


//--------------------- .nv.shared._ZN7cutlass13device_kernelINS_4gemm6kernel13GemmUniversalIN4cute5tupleIJiiiiEEENS1_10collective13CollectiveMmaINS1_35MainloopSm100TmaUmmaWarpSpecializedILi36ELi2ELi4ENS5_IJNS4_1CILi2EEENSA_ILi1EEESC_EEEEENS5_IJNSA_ILi256EEENSA_ILi96EEENSA_ILi32EEEEEEaNS5_IJlSC_lEEEaSJ_NS4_8TiledMMAINS4_8MMA_AtomIJNS4_21SM100_MMA_S8_2x1SM_SSIaaiLi256ELi96ELNS4_4UMMA5MajorE0ELSO_0ELNSN_8SaturateE0EEEEEENS4_6LayoutINS5_IJSC_SC_SC_EEENS5_IJNSA_ILi0EEESU_SU_EEEEENS5_IJNS4_10UnderscoreESX_SX_EEEEENS4_18SM100_TMA_2SM_LOADENS4_14ComposedLayoutINS4_7SwizzleILi1ELi4ELi3EEENS4_18smem_ptr_flag_bitsILi8EEENSS_INS5_IJNSA_ILi8EEESH_EEENS5_IJSH_SC_EEEEEEEvNS4_8identityES10_S1A_vS1B_EENS_8epilogue10collective18CollectiveEpilogueINS1D_23Sm100TmaWarpSpecializedILi1ELi1ELi96ELb0ELb0EEEJNS5_IJNSA_ILi128EEESG_SH_EEENS5_IJNSS_IS1I_SC_EENSS_ISG_SC_EEEEEaSJ_aSJ_NS1D_6fusion15FusionCallbacksIS1H_NS1N_17LinearCombinationIaiaiLNS_15FloatRoundStyleE2EEES1J_S1M_JEEENS4_5SM1004TMEM4LOAD26SM100_TMEM_LOAD_32dp32b32xENS4_13SM90_TMA_LOADES1A_NS4_39AutoVectorizingCopyWithAssumedAlignmentILi128EEENS4_14SM90_TMA_STOREES1A_S1Z_S1Z_EEEvvEEEEvNT_6ParamsE --------------------------
	.section	.nv.shared._ZN7cutlass13device_kernelINS_4gemm6kernel13GemmUniversalIN4cute5tupleIJiiiiEEENS1_10collective13CollectiveMmaINS1_35MainloopSm100TmaUmmaWarpSpecializedILi36ELi2ELi4ENS5_IJNS4_1CILi2EEENSA_ILi1EEESC_EEEEENS5_IJNSA_ILi256EEENSA_ILi96EEENSA_ILi32EEEEEEaNS5_IJlSC_lEEEaSJ_NS4_8TiledMMAINS4_8MMA_AtomIJNS4_21SM100_MMA_S8_2x1SM_SSIaaiLi256ELi96ELNS4_4UMMA5MajorE0ELSO_0ELNSN_8SaturateE0EEEEEENS4_6LayoutINS5_IJSC_SC_SC_EEENS5_IJNSA_ILi0EEESU_SU_EEEEENS5_IJNS4_10UnderscoreESX_SX_EEEEENS4_18SM100_TMA_2SM_LOADENS4_14ComposedLayoutINS4_7SwizzleILi1ELi4ELi3EEENS4_18smem_ptr_flag_bitsILi8EEENSS_INS5_IJNSA_ILi8EEESH_EEENS5_IJSH_SC_EEEEEEEvNS4_8identityES10_S1A_vS1B_EENS_8epilogue10collective18CollectiveEpilogueINS1D_23Sm100TmaWarpSpecializedILi1ELi1ELi96ELb0ELb0EEEJNS5_IJNSA_ILi128EEESG_SH_EEENS5_IJNSS_IS1I_SC_EENSS_ISG_SC_EEEEEaSJ_aSJ_NS1D_6fusion15FusionCallbacksIS1H_NS1N_17LinearCombinationIaiaiLNS_15FloatRoundStyleE2EEES1J_S1M_JEEENS4_5SM1004TMEM4LOAD26SM100_TMEM_LOAD_32dp32b32xENS4_13SM90_TMA_LOADES1A_NS4_39AutoVectorizingCopyWithAssumedAlignmentILi128EEENS4_14SM90_TMA_STOREES1A_S1Z_S1Z_EEEvvEEEEvNT_6ParamsE,"aw",@nobits
	.sectionflags	@""
	.align	16
	.zero		1024


//--------------------- .nv.shared.reserved.0     --------------------------
	.section	.nv.shared.reserved.0,"aw",@nobits
	.weak		__nv_reservedSMEM_offset_0_alias
	.size		__nv_reservedSMEM_offset_0_alias, 0, 64
	.other		__nv_reservedSMEM_offset_0_alias,@"STO_CUDA_RESERVED_SHARED STV_DEFAULT"
__nv_reservedSMEM_offset_0_alias:
	.zero		0
.nv.shared.reserved.0:
	.zero		64
	.weak		__nv_reservedSMEM_tcgen05_partition
	.type		__nv_reservedSMEM_tcgen05_partition,@object
	.size		__nv_reservedSMEM_tcgen05_partition,(.L_0 - __nv_reservedSMEM_tcgen05_partition)
__nv_reservedSMEM_tcgen05_partition:
	.zero		32
.L_0:


//--------------------- .nv.global                --------------------------
	.section	.nv.global,"aw",@nobits
.nv.global:
	.type		_ZN40_INTERNAL_b86fc6a7_4_k_cu_6f06ffb3_250084cute1_E,@object
	.size		_ZN40_INTERNAL_b86fc6a7_4_k_cu_6f06ffb3_250084cute1_E,(_ZN40_INTERNAL_b86fc6a7_4_k_cu_6f06ffb3_250084cuda3std3__45__cpo6cbeginE - _ZN40_INTERNAL_b86fc6a7_4_k_cu_6f06ffb3_250084cute1_E)
_ZN40_INTERNAL_b86fc6a7_4_k_cu_6f06ffb3_250084cute1_E:
	.zero		1
	.type		_ZN40_INTERNAL_b86fc6a7_4_k_cu_6f06ffb3_250084cuda3std3__45__cpo6cbeginE,@object
	.size		_ZN40_INTERNAL_b86fc6a7_4_k_cu_6f06ffb3_250084cuda3std3__45__cpo6cbeginE,(_ZN40_INTERNAL_b86fc6a7_4_k_cu_6f06ffb3_250084cuda3std3__48in_placeE - _ZN40_INTERNAL_b86fc6a7_4_k_cu_6f06ffb3_250084cuda3std3__45__cpo6cbeginE)
_ZN40_INTERNAL_b86fc6a7_4_k_cu_6f06ffb3_250084cuda3std3__45__cpo6cbeginE:
	.zero		1
	.type		_ZN40_INTERNAL_b86fc6a7_4_k_cu_6f06ffb3_250084cuda3std3__48in_placeE,@object
	.size		_ZN40_INTERNAL_b86fc6a7_4_k_cu_6f06ffb3_250084cuda3std3__48in_placeE,(_ZN40_INTERNAL_b86fc6a7_4_k_cu_6f06ffb3_250084cuda3std6ranges3__45__cpo9iter_moveE - _ZN40_INTERNAL_b86fc6a7_4_k_cu_6f06ffb3_250084cuda3std3__48in_placeE)
_ZN40_INTERNAL_b86fc6a7_4_k_cu_6f06ffb3_250084cuda3std3__48in_placeE:
	.zero		1
	.type		_ZN40_INTERNAL_b86fc6a7_4_k_cu_6f06ffb3_250084cuda3std6ranges3__45__cpo9iter_moveE,@object
	.size		_ZN40_INTERNAL_b86fc6a7_4_k_cu_6f06ffb3_250084cuda3std6ranges3__45__cpo9iter_moveE,(_ZN40_INTERNAL_b86fc6a7_4_k_cu_6f06ffb3_250084cuda3std3__45__cpo5beginE - _ZN40_INTERNAL_b86fc6a7_4_k_cu_6f06ffb3_250084cuda3std6ranges3__45__cpo9iter_moveE)
_ZN40_INTERNAL_b86fc6a7_4_k_cu_6f06ffb3_250084cuda3std6ranges3__45__cpo9iter_moveE:
	.zero		1
	.type		_ZN40_INTERNAL_b86fc6a7_4_k_cu_6f06ffb3_250084cuda3std3__45__cpo5beginE,@object
	.size		_ZN40_INTERNAL_b86fc6a7_4_k_cu_6f06ffb3_250084cuda3std3__45__cpo5beginE,(_ZN40_INTERNAL_b86fc6a7_4_k_cu_6f06ffb3_250084cuda3std3__442_GLOBAL__N__b86fc6a7_4_k_cu_6f06ffb3_250086ignoreE - _ZN40_INTERNAL_b86fc6a7_4_k_cu_6f06ffb3_250084cuda3std3__45__cpo5beginE)
_ZN40_INTERNAL_b86fc6a7_4_k_cu_6f06ffb3_250084cuda3std3__45__cpo5beginE:
	.zero		1
	.type		_ZN40_INTERNAL_b86fc6a7_4_k_cu_6f06ffb3_250084cuda3std3__442_GLOBAL__N__b86fc6a7_4_k_cu_6f06ffb3_250086ignoreE,@object
	.size		_ZN40_INTERNAL_b86fc6a7_4_k_cu_6f06ffb3_250084cuda3std3__442_GLOBAL__N__b86fc6a7_4_k_cu_6f06ffb3_250086ignoreE,(_ZN40_INTERNAL_b86fc6a7_4_k_cu_6f06ffb3_250084cute7productE - _ZN40_INTERNAL_b86fc6a7_4_k_cu_6f06ffb3_250084cuda3std3__442_GLOBAL__N__b86fc6a7_4_k_cu_6f06ffb3_250086ignoreE)
_ZN40_INTERNAL_b86fc6a7_4_k_cu_6f06ffb3_250084cuda3std3__442_GLOBAL__N__b86fc6a7_4_k_cu_6f06ffb3_250086ignoreE:
	.zero		1
	.type		_ZN40_INTERNAL_b86fc6a7_4_k_cu_6f06ffb3_250084cute7productE,@object
	.size		_ZN40_INTERNAL_b86fc6a7_4_k_cu_6f06ffb3_250084cute7productE,(_ZN40_INTERNAL_b86fc6a7_4_k_cu_6f06ffb3_250084cuda3std3__45__cpo3endE - _ZN40_INTERNAL_b86fc6a7_4_k_cu_6f06ffb3_250084cute7productE)
_ZN40_INTERNAL_b86fc6a7_4_k_cu_6f06ffb3_250084cute7productE:
	.zero		1
	.type		_ZN40_INTERNAL_b86fc6a7_4_k_cu_6f06ffb3_250084cuda3std3__45__cpo3endE,@object
	.size		_ZN40_INTERNAL_b86fc6a7_4_k_cu_6f06ffb3_250084cuda3std3__45__cpo3endE,(_ZN40_INTERNAL_b86fc6a7_4_k_cu_6f06ffb3_250084cuda3std3__419piecewise_constructE - _ZN40_INTERNAL_b86fc6a7_4_k_cu_6f06ffb3_250084cuda3std3__45__cpo3endE)
_ZN40_INTERNAL_b86fc6a7_4_k_cu_6f06ffb3_250084cuda3std3__45__cpo3endE:
	.zero		1
	.type		_ZN40_INTERNAL_b86fc6a7_4_k_cu_6f06ffb3_250084cuda3std3__419piecewise_constructE,@object
	.size		_ZN40_INTERNAL_b86fc6a7_4_k_cu_6f06ffb3_250084cuda3std3__419piecewise_constructE,(_ZN40_INTERNAL_b86fc6a7_4_k_cu_6f06ffb3_250084cuda3std3__45__cpo4cendE - _ZN40_INTERNAL_b86fc6a7_4_k_cu_6f06ffb3_250084cuda3std3__419piecewise_constructE)
_ZN40_INTERNAL_b86fc6a7_4_k_cu_6f06ffb3_250084cuda3std3__419piecewise_constructE:
	.zero		1
	.type		_ZN40_INTERNAL_b86fc6a7_4_k_cu_6f06ffb3_250084cuda3std3__45__cpo4cendE,@object
	.size		_ZN40_INTERNAL_b86fc6a7_4_k_cu_6f06ffb3_250084cuda3std3__45__cpo4cendE,(_ZN40_INTERNAL_b86fc6a7_4_k_cu_6f06ffb3_250084cuda3std6ranges3__45__cpo4swapE - _ZN40_INTERNAL_b86fc6a7_4_k_cu_6f06ffb3_250084cuda3std3__45__cpo4cendE)
_ZN40_INTERNAL_b86fc6a7_4_k_cu_6f06ffb3_250084cuda3std3__45__cpo4cendE:
	.zero		1
	.type		_ZN40_INTERNAL_b86fc6a7_4_k_cu_6f06ffb3_250084cuda3std6ranges3__45__cpo4swapE,@object
	.size		_ZN40_INTERNAL_b86fc6a7_4_k_cu_6f06ffb3_250084cuda3std6ranges3__45__cpo4swapE,(.L_10 - _ZN40_INTERNAL_b86fc6a7_4_k_cu_6f06ffb3_250084cuda3std6ranges3__45__cpo4swapE)
_ZN40_INTERNAL_b86fc6a7_4_k_cu_6f06ffb3_250084cuda3std6ranges3__45__cpo4swapE:
	.zero		1
.L_10:


//--------------------- .nv.constant0._ZN7cutlass13device_kernelINS_4gemm6kernel13GemmUniversalIN4cute5tupleIJiiiiEEENS1_10collective13CollectiveMmaINS1_35MainloopSm100TmaUmmaWarpSpecializedILi36ELi2ELi4ENS5_IJNS4_1CILi2EEENSA_ILi1EEESC_EEEEENS5_IJNSA_ILi256EEENSA_ILi96EEENSA_ILi32EEEEEEaNS5_IJlSC_lEEEaSJ_NS4_8TiledMMAINS4_8MMA_AtomIJNS4_21SM100_MMA_S8_2x1SM_SSIaaiLi256ELi96ELNS4_4UMMA5MajorE0ELSO_0ELNSN_8SaturateE0EEEEEENS4_6LayoutINS5_IJSC_SC_SC_EEENS5_IJNSA_ILi0EEESU_SU_EEEEENS5_IJNS4_10UnderscoreESX_SX_EEEEENS4_18SM100_TMA_2SM_LOADENS4_14ComposedLayoutINS4_7SwizzleILi1ELi4ELi3EEENS4_18smem_ptr_flag_bitsILi8EEENSS_INS5_IJNSA_ILi8EEESH_EEENS5_IJSH_SC_EEEEEEEvNS4_8identityES10_S1A_vS1B_EENS_8epilogue10collective18CollectiveEpilogueINS1D_23Sm100TmaWarpSpecializedILi1ELi1ELi96ELb0ELb0EEEJNS5_IJNSA_ILi128EEESG_SH_EEENS5_IJNSS_IS1I_SC_EENSS_ISG_SC_EEEEEaSJ_aSJ_NS1D_6fusion15FusionCallbacksIS1H_NS1N_17LinearCombinationIaiaiLNS_15FloatRoundStyleE2EEES1J_S1M_JEEENS4_5SM1004TMEM4LOAD26SM100_TMEM_LOAD_32dp32b32xENS4_13SM90_TMA_LOADES1A_NS4_39AutoVectorizingCopyWithAssumedAlignmentILi128EEENS4_14SM90_TMA_STOREES1A_S1Z_S1Z_EEEvvEEEEvNT_6ParamsE --------------------------
	.section	.nv.constant0._ZN7cutlass13device_kernelINS_4gemm6kernel13GemmUniversalIN4cute5tupleIJiiiiEEENS1_10collective13CollectiveMmaINS1_35MainloopSm100TmaUmmaWarpSpecializedILi36ELi2ELi4ENS5_IJNS4_1CILi2EEENSA_ILi1EEESC_EEEEENS5_IJNSA_ILi256EEENSA_ILi96EEENSA_ILi32EEEEEEaNS5_IJlSC_lEEEaSJ_NS4_8TiledMMAINS4_8MMA_AtomIJNS4_21SM100_MMA_S8_2x1SM_SSIaaiLi256ELi96ELNS4_4UMMA5MajorE0ELSO_0ELNSN_8SaturateE0EEEEEENS4_6LayoutINS5_IJSC_SC_SC_EEENS5_IJNSA_ILi0EEESU_SU_EEEEENS5_IJNS4_10UnderscoreESX_SX_EEEEENS4_18SM100_TMA_2SM_LOADENS4_14ComposedLayoutINS4_7SwizzleILi1ELi4ELi3EEENS4_18smem_ptr_flag_bitsILi8EEENSS_INS5_IJNSA_ILi8EEESH_EEENS5_IJSH_SC_EEEEEEEvNS4_8identityES10_S1A_vS1B_EENS_8epilogue10collective18CollectiveEpilogueINS1D_23Sm100TmaWarpSpecializedILi1ELi1ELi96ELb0ELb0EEEJNS5_IJNSA_ILi128EEESG_SH_EEENS5_IJNSS_IS1I_SC_EENSS_ISG_SC_EEEEEaSJ_aSJ_NS1D_6fusion15FusionCallbacksIS1H_NS1N_17LinearCombinationIaiaiLNS_15FloatRoundStyleE2EEES1J_S1M_JEEENS4_5SM1004TMEM4LOAD26SM100_TMEM_LOAD_32dp32b32xENS4_13SM90_TMA_LOADES1A_NS4_39AutoVectorizingCopyWithAssumedAlignmentILi128EEENS4_14SM90_TMA_STOREES1A_S1Z_S1Z_EEEvvEEEEvNT_6ParamsE,"a",@progbits
	.sectionflags	@""
	.align	4
.nv.constant0._ZN7cutlass13device_kernelINS_4gemm6kernel13GemmUniversalIN4cute5tupleIJiiiiEEENS1_10collective13CollectiveMmaINS1_35MainloopSm100TmaUmmaWarpSpecializedILi36ELi2ELi4ENS5_IJNS4_1CILi2EEENSA_ILi1EEESC_EEEEENS5_IJNSA_ILi256EEENSA_ILi96EEENSA_ILi32EEEEEEaNS5_IJlSC_lEEEaSJ_NS4_8TiledMMAINS4_8MMA_AtomIJNS4_21SM100_MMA_S8_2x1SM_SSIaaiLi256ELi96ELNS4_4UMMA5MajorE0ELSO_0ELNSN_8SaturateE0EEEEEENS4_6LayoutINS5_IJSC_SC_SC_EEENS5_IJNSA_ILi0EEESU_SU_EEEEENS5_IJNS4_10UnderscoreESX_SX_EEEEENS4_18SM100_TMA_2SM_LOADENS4_14ComposedLayoutINS4_7SwizzleILi1ELi4ELi3EEENS4_18smem_ptr_flag_bitsILi8EEENSS_INS5_IJNSA_ILi8EEESH_EEENS5_IJSH_SC_EEEEEEEvNS4_8identityES10_S1A_vS1B_EENS_8epilogue10collective18CollectiveEpilogueINS1D_23Sm100TmaWarpSpecializedILi1ELi1ELi96ELb0ELb0EEEJNS5_IJNSA_ILi128EEESG_SH_EEENS5_IJNSS_IS1I_SC_EENSS_ISG_SC_EEEEEaSJ_aSJ_NS1D_6fusion15FusionCallbacksIS1H_NS1N_17LinearCombinationIaiaiLNS_15FloatRoundStyleE2EEES1J_S1M_JEEENS4_5SM1004TMEM4LOAD26SM100_TMEM_LOAD_32dp32b32xENS4_13SM90_TMA_LOADES1A_NS4_39AutoVectorizingCopyWithAssumedAlignmentILi128EEENS4_14SM90_TMA_STOREES1A_S1Z_S1Z_EEEvvEEEEvNT_6ParamsE:
	.zero		2944


//--------------------- SYMBOLS --------------------------

	.type		.nv.reservedSmem.offset0,@object
	.size		.nv.reservedSmem.offset0,0x4
	.type		.nv.reservedSmem.cap,@object
	.size		.nv.reservedSmem.cap,0x4
	.type		__assertfail,@function
